//
// Generated by NVIDIA NVVM Compiler
//
// Compiler Build ID: CL-36424714
// Cuda compilation tools, release 13.0, V13.0.88
// Based on NVVM 20.0.0
//

.version 9.0
.target sm_100
.address_size 64

	// .globl	_Z10ConvKernelPKfS0_Pfmm
.const .align 4 .b8 cKernel[32768];

.visible .entry _Z10ConvKernelPKfS0_Pfmm(
	.param .u64 .ptr .align 1 _Z10ConvKernelPKfS0_Pfmm_param_0,
	.param .u64 .ptr .align 1 _Z10ConvKernelPKfS0_Pfmm_param_1,
	.param .u64 .ptr .align 1 _Z10ConvKernelPKfS0_Pfmm_param_2,
	.param .u64 _Z10ConvKernelPKfS0_Pfmm_param_3,
	.param .u64 _Z10ConvKernelPKfS0_Pfmm_param_4
)
{
	.reg .pred 	%p<56>;
	.reg .b32 	%r<5>;
	.reg .b32 	%f<113>;
	.reg .b64 	%rd<172>;

	ld.param.u64 	%rd44, [_Z10ConvKernelPKfS0_Pfmm_param_0];
	ld.param.u64 	%rd45, [_Z10ConvKernelPKfS0_Pfmm_param_1];
	ld.param.u64 	%rd42, [_Z10ConvKernelPKfS0_Pfmm_param_3];
	ld.param.u64 	%rd43, [_Z10ConvKernelPKfS0_Pfmm_param_4];
	cvta.to.global.u64 	%rd1, %rd45;
	cvta.to.global.u64 	%rd2, %rd44;
	mov.u32 	%r1, %ctaid.x;
	mov.u32 	%r2, %ntid.x;
	mov.u32 	%r3, %tid.x;
	mad.lo.s32 	%r4, %r1, %r2, %r3;
	cvt.u64.u32 	%rd3, %r4;
	setp.le.u64 	%p1, %rd42, %rd3;
	@%p1 bra 	$L__BB0_44;
	setp.eq.s64 	%p2, %rd43, 0;
	mov.f32 	%f112, 0f00000000;
	@%p2 bra 	$L__BB0_43;
	add.s64 	%rd47, %rd43, 8589934591;
	shr.u64 	%rd4, %rd47, 1;
	sub.s64 	%rd5, %rd3, %rd4;
	and.b64  	%rd6, %rd43, 7;
	setp.lt.u64 	%p3, %rd43, 8;
	mov.f32 	%f112, 0f00000000;
	mov.b64 	%rd170, 0;
	@%p3 bra 	$L__BB0_21;
	and.b64  	%rd170, %rd43, -8;
	add.s64 	%rd167, %rd5, 3;
	shl.b64 	%rd49, %rd3, 32;
	shl.b64 	%rd50, %rd4, 32;
	sub.s64 	%rd166, %rd49, %rd50;
	add.s64 	%rd165, %rd1, 16;
	mov.f32 	%f112, 0f00000000;
	mov.u64 	%rd168, %rd170;
$L__BB0_4:
	.pragma "nounroll";
	add.s64 	%rd15, %rd167, -3;
	shr.u64 	%rd51, %rd15, 31;
	and.b64  	%rd52, %rd51, 1;
	setp.eq.b64 	%p4, %rd52, 1;
	shr.s64 	%rd53, %rd166, 32;
	setp.ge.u64 	%p5, %rd53, %rd42;
	mov.f32 	%f91, 0f00000000;
	or.pred  	%p6, %p4, %p5;
	@%p6 bra 	$L__BB0_6;
	shl.b64 	%rd55, %rd15, 2;
	and.b64  	%rd56, %rd55, 8589934588;
	add.s64 	%rd57, %rd2, %rd56;
	ld.global.f32 	%f91, [%rd57];
$L__BB0_6:
	ld.global.f32 	%f60, [%rd165+-16];
	fma.rn.f32 	%f4, %f91, %f60, %f112;
	add.s64 	%rd16, %rd167, -2;
	shr.u64 	%rd58, %rd16, 31;
	and.b64  	%rd59, %rd58, 1;
	setp.eq.b64 	%p7, %rd59, 1;
	add.s64 	%rd60, %rd166, 4294967296;
	shr.s64 	%rd61, %rd60, 32;
	setp.ge.u64 	%p8, %rd61, %rd42;
	mov.f32 	%f92, 0f00000000;
	or.pred  	%p9, %p7, %p8;
	@%p9 bra 	$L__BB0_8;
	shl.b64 	%rd63, %rd16, 2;
	and.b64  	%rd64, %rd63, 8589934588;
	add.s64 	%rd65, %rd2, %rd64;
	ld.global.f32 	%f92, [%rd65];
$L__BB0_8:
	ld.global.f32 	%f62, [%rd165+-12];
	fma.rn.f32 	%f7, %f92, %f62, %f4;
	add.s64 	%rd17, %rd167, -1;
	shr.u64 	%rd66, %rd17, 31;
	and.b64  	%rd67, %rd66, 1;
	setp.eq.b64 	%p10, %rd67, 1;
	add.s64 	%rd68, %rd166, 8589934592;
	shr.s64 	%rd69, %rd68, 32;
	setp.ge.u64 	%p11, %rd69, %rd42;
	mov.f32 	%f93, 0f00000000;
	or.pred  	%p12, %p10, %p11;
	@%p12 bra 	$L__BB0_10;
	shl.b64 	%rd71, %rd17, 2;
	and.b64  	%rd72, %rd71, 8589934588;
	add.s64 	%rd73, %rd2, %rd72;
	ld.global.f32 	%f93, [%rd73];
$L__BB0_10:
	ld.global.f32 	%f64, [%rd165+-8];
	fma.rn.f32 	%f10, %f93, %f64, %f7;
	shr.u64 	%rd74, %rd167, 31;
	and.b64  	%rd75, %rd74, 1;
	setp.eq.b64 	%p13, %rd75, 1;
	add.s64 	%rd76, %rd166, 12884901888;
	shr.s64 	%rd77, %rd76, 32;
	setp.ge.u64 	%p14, %rd77, %rd42;
	mov.f32 	%f94, 0f00000000;
	or.pred  	%p15, %p13, %p14;
	@%p15 bra 	$L__BB0_12;
	shl.b64 	%rd79, %rd167, 2;
	and.b64  	%rd80, %rd79, 8589934588;
	add.s64 	%rd81, %rd2, %rd80;
	ld.global.f32 	%f94, [%rd81];
$L__BB0_12:
	ld.global.f32 	%f66, [%rd165+-4];
	fma.rn.f32 	%f13, %f94, %f66, %f10;
	add.s64 	%rd18, %rd167, 1;
	shr.u64 	%rd82, %rd18, 31;
	and.b64  	%rd83, %rd82, 1;
	setp.eq.b64 	%p16, %rd83, 1;
	add.s64 	%rd84, %rd166, 17179869184;
	shr.s64 	%rd85, %rd84, 32;
	setp.ge.u64 	%p17, %rd85, %rd42;
	mov.f32 	%f95, 0f00000000;
	or.pred  	%p18, %p16, %p17;
	@%p18 bra 	$L__BB0_14;
	shl.b64 	%rd87, %rd18, 2;
	and.b64  	%rd88, %rd87, 8589934588;
	add.s64 	%rd89, %rd2, %rd88;
	ld.global.f32 	%f95, [%rd89];
$L__BB0_14:
	ld.global.f32 	%f68, [%rd165];
	fma.rn.f32 	%f16, %f95, %f68, %f13;
	add.s64 	%rd19, %rd167, 2;
	shr.u64 	%rd90, %rd19, 31;
	and.b64  	%rd91, %rd90, 1;
	setp.eq.b64 	%p19, %rd91, 1;
	add.s64 	%rd92, %rd166, 21474836480;
	shr.s64 	%rd93, %rd92, 32;
	setp.ge.u64 	%p20, %rd93, %rd42;
	mov.f32 	%f96, 0f00000000;
	or.pred  	%p21, %p19, %p20;
	@%p21 bra 	$L__BB0_16;
	shl.b64 	%rd95, %rd19, 2;
	and.b64  	%rd96, %rd95, 8589934588;
	add.s64 	%rd97, %rd2, %rd96;
	ld.global.f32 	%f96, [%rd97];
$L__BB0_16:
	ld.global.f32 	%f70, [%rd165+4];
	fma.rn.f32 	%f19, %f96, %f70, %f16;
	add.s64 	%rd20, %rd167, 3;
	shr.u64 	%rd98, %rd20, 31;
	and.b64  	%rd99, %rd98, 1;
	setp.eq.b64 	%p22, %rd99, 1;
	add.s64 	%rd100, %rd166, 25769803776;
	shr.s64 	%rd101, %rd100, 32;
	setp.ge.u64 	%p23, %rd101, %rd42;
	mov.f32 	%f97, 0f00000000;
	or.pred  	%p24, %p22, %p23;
	@%p24 bra 	$L__BB0_18;
	shl.b64 	%rd103, %rd20, 2;
	and.b64  	%rd104, %rd103, 8589934588;
	add.s64 	%rd105, %rd2, %rd104;
	ld.global.f32 	%f97, [%rd105];
$L__BB0_18:
	ld.global.f32 	%f72, [%rd165+8];
	fma.rn.f32 	%f22, %f97, %f72, %f19;
	add.s64 	%rd21, %rd167, 4;
	shr.u64 	%rd106, %rd21, 31;
	and.b64  	%rd107, %rd106, 1;
	setp.eq.b64 	%p25, %rd107, 1;
	add.s64 	%rd108, %rd166, 30064771072;
	shr.s64 	%rd109, %rd108, 32;
	setp.ge.u64 	%p26, %rd109, %rd42;
	mov.f32 	%f98, 0f00000000;
	or.pred  	%p27, %p25, %p26;
	@%p27 bra 	$L__BB0_20;
	shl.b64 	%rd111, %rd21, 2;
	and.b64  	%rd112, %rd111, 8589934588;
	add.s64 	%rd113, %rd2, %rd112;
	ld.global.f32 	%f98, [%rd113];
$L__BB0_20:
	ld.global.f32 	%f73, [%rd165+12];
	fma.rn.f32 	%f112, %f98, %f73, %f22;
	add.s64 	%rd168, %rd168, -8;
	add.s64 	%rd167, %rd167, 8;
	add.s64 	%rd166, %rd166, 34359738368;
	add.s64 	%rd165, %rd165, 32;
	setp.ne.s64 	%p28, %rd168, 0;
	@%p28 bra 	$L__BB0_4;
$L__BB0_21:
	setp.eq.s64 	%p29, %rd6, 0;
	@%p29 bra 	$L__BB0_43;
	and.b64  	%rd27, %rd43, 3;
	setp.lt.u64 	%p30, %rd6, 4;
	@%p30 bra 	$L__BB0_32;
	add.s64 	%rd28, %rd5, %rd170;
	shr.u64 	%rd114, %rd28, 31;
	and.b64  	%rd115, %rd114, 1;
	setp.eq.b64 	%p31, %rd115, 1;
	cvt.s64.s32 	%rd116, %rd28;
	setp.ge.u64 	%p32, %rd116, %rd42;
	mov.f32 	%f101, 0f00000000;
	or.pred  	%p33, %p31, %p32;
	@%p33 bra 	$L__BB0_25;
	shl.b64 	%rd117, %rd28, 2;
	and.b64  	%rd118, %rd117, 8589934588;
	add.s64 	%rd119, %rd2, %rd118;
	ld.global.f32 	%f101, [%rd119];
$L__BB0_25:
	shl.b64 	%rd120, %rd170, 2;
	add.s64 	%rd29, %rd1, %rd120;
	ld.global.f32 	%f77, [%rd29];
	fma.rn.f32 	%f30, %f101, %f77, %f112;
	add.s64 	%rd30, %rd28, 1;
	shr.u64 	%rd121, %rd30, 31;
	and.b64  	%rd122, %rd121, 1;
	setp.eq.b64 	%p34, %rd122, 1;
	cvt.s64.s32 	%rd123, %rd30;
	setp.ge.u64 	%p35, %rd123, %rd42;
	mov.f32 	%f102, 0f00000000;
	or.pred  	%p36, %p34, %p35;
	@%p36 bra 	$L__BB0_27;
	shl.b64 	%rd124, %rd30, 2;
	and.b64  	%rd125, %rd124, 8589934588;
	add.s64 	%rd126, %rd2, %rd125;
	ld.global.f32 	%f102, [%rd126];
$L__BB0_27:
	ld.global.f32 	%f79, [%rd29+4];
	fma.rn.f32 	%f33, %f102, %f79, %f30;
	add.s64 	%rd31, %rd28, 2;
	shr.u64 	%rd127, %rd31, 31;
	and.b64  	%rd128, %rd127, 1;
	setp.eq.b64 	%p37, %rd128, 1;
	cvt.s64.s32 	%rd129, %rd31;
	setp.ge.u64 	%p38, %rd129, %rd42;
	mov.f32 	%f103, 0f00000000;
	or.pred  	%p39, %p37, %p38;
	@%p39 bra 	$L__BB0_29;
	shl.b64 	%rd130, %rd31, 2;
	and.b64  	%rd131, %rd130, 8589934588;
	add.s64 	%rd132, %rd2, %rd131;
	ld.global.f32 	%f103, [%rd132];
$L__BB0_29:
	ld.global.f32 	%f81, [%rd29+8];
	fma.rn.f32 	%f36, %f103, %f81, %f33;
	add.s64 	%rd32, %rd28, 3;
	shr.u64 	%rd133, %rd32, 31;
	and.b64  	%rd134, %rd133, 1;
	setp.eq.b64 	%p40, %rd134, 1;
	cvt.s64.s32 	%rd135, %rd32;
	setp.ge.u64 	%p41, %rd135, %rd42;
	mov.f32 	%f104, 0f00000000;
	or.pred  	%p42, %p40, %p41;
	@%p42 bra 	$L__BB0_31;
	shl.b64 	%rd136, %rd32, 2;
	and.b64  	%rd137, %rd136, 8589934588;
	add.s64 	%rd138, %rd2, %rd137;
	ld.global.f32 	%f104, [%rd138];
$L__BB0_31:
	ld.global.f32 	%f82, [%rd29+12];
	fma.rn.f32 	%f112, %f104, %f82, %f36;
	add.s64 	%rd170, %rd170, 4;
$L__BB0_32:
	setp.eq.s64 	%p43, %rd27, 0;
	@%p43 bra 	$L__BB0_43;
	setp.eq.s64 	%p44, %rd27, 1;
	@%p44 bra 	$L__BB0_39;
	add.s64 	%rd35, %rd5, %rd170;
	shr.u64 	%rd139, %rd35, 31;
	and.b64  	%rd140, %rd139, 1;
	setp.eq.b64 	%p45, %rd140, 1;
	cvt.s64.s32 	%rd141, %rd35;
	setp.ge.u64 	%p46, %rd141, %rd42;
	mov.f32 	%f107, 0f00000000;
	or.pred  	%p47, %p45, %p46;
	@%p47 bra 	$L__BB0_36;
	shl.b64 	%rd142, %rd35, 2;
	and.b64  	%rd143, %rd142, 8589934588;
	add.s64 	%rd144, %rd2, %rd143;
	ld.global.f32 	%f107, [%rd144];
$L__BB0_36:
	shl.b64 	%rd145, %rd170, 2;
	add.s64 	%rd36, %rd1, %rd145;
	ld.global.f32 	%f86, [%rd36];
	fma.rn.f32 	%f44, %f107, %f86, %f112;
	add.s64 	%rd37, %rd35, 1;
	shr.u64 	%rd146, %rd37, 31;
	and.b64  	%rd147, %rd146, 1;
	setp.eq.b64 	%p48, %rd147, 1;
	cvt.s64.s32 	%rd148, %rd37;
	setp.ge.u64 	%p49, %rd148, %rd42;
	mov.f32 	%f108, 0f00000000;
	or.pred  	%p50, %p48, %p49;
	@%p50 bra 	$L__BB0_38;
	shl.b64 	%rd149, %rd37, 2;
	and.b64  	%rd150, %rd149, 8589934588;
	add.s64 	%rd151, %rd2, %rd150;
	ld.global.f32 	%f108, [%rd151];
$L__BB0_38:
	ld.global.f32 	%f87, [%rd36+4];
	fma.rn.f32 	%f112, %f108, %f87, %f44;
	add.s64 	%rd170, %rd170, 2;
$L__BB0_39:
	and.b64  	%rd152, %rd43, 1;
	setp.eq.b64 	%p51, %rd152, 1;
	not.pred 	%p52, %p51;
	@%p52 bra 	$L__BB0_43;
	add.s64 	%rd40, %rd5, %rd170;
	shr.u64 	%rd153, %rd40, 31;
	and.b64  	%rd154, %rd153, 1;
	setp.eq.b64 	%p53, %rd154, 1;
	cvt.s64.s32 	%rd155, %rd40;
	setp.ge.u64 	%p54, %rd155, %rd42;
	mov.f32 	%f111, 0f00000000;
	or.pred  	%p55, %p53, %p54;
	@%p55 bra 	$L__BB0_42;
	shl.b64 	%rd156, %rd40, 2;
	and.b64  	%rd157, %rd156, 8589934588;
	add.s64 	%rd158, %rd2, %rd157;
	ld.global.f32 	%f111, [%rd158];
$L__BB0_42:
	shl.b64 	%rd159, %rd170, 2;
	add.s64 	%rd160, %rd1, %rd159;
	ld.global.f32 	%f89, [%rd160];
	fma.rn.f32 	%f112, %f111, %f89, %f112;
$L__BB0_43:
	ld.param.u64 	%rd164, [_Z10ConvKernelPKfS0_Pfmm_param_2];
	cvta.to.global.u64 	%rd161, %rd164;
	shl.b64 	%rd162, %rd3, 2;
	add.s64 	%rd163, %rd161, %rd162;
	st.global.f32 	[%rd163], %f112;
$L__BB0_44:
	ret;

}


// ===== COMPILED SASS (sm_100) =====

	.target	sm_100

	.elftype	@"ET_EXEC"


//--------------------- .note.nv.tkinfo           --------------------------
	.section	.note.nv.tkinfo,"",@"SHT_NOTE"
	.sectionflags	@"SHF_NOTE_NV_TKINFO"
	.tkinfo
        /*0018*/ 	.word	0x00000002
        /*0030*/ 	.string	""
        /*0030*/ 	.string	"ptxas"
        /*0030*/ 	.string	"Cuda compilation tools, release 13.0, V13.0.88"
        /*0030*/ 	.string	"Build cuda_13.0.r13.0/compiler.36424714_0"
        /*0030*/ 	.string	"-arch sm_100 -m 64 "



//--------------------- .note.nv.cuinfo           --------------------------
	.section	.note.nv.cuinfo,"",@"SHT_NOTE"
	.sectionflags	@"SHF_NOTE_NV_CUINFO"
        /*0018*/ 	.short	0x0002
        /*001a*/ 	.short	0x0064
        /*001c*/ 	.short	0x0082
	.zero		2


//--------------------- .nv.info                  --------------------------
	.section	.nv.info,"",@"SHT_CUDA_INFO"
	.align	4


	//----- nvinfo : EIATTR_REGCOUNT
	.align		4
        /*0000*/ 	.byte	0x04, 0x2f
        /*0002*/ 	.short	(.L_2 - .L_1)
	.align		4
.L_1:
        /*0004*/ 	.word	index@(_Z10ConvKernelPKfS0_Pfmm)
        /*0008*/ 	.word	0x00000020


	//----- nvinfo : EIATTR_FRAME_SIZE
	.align		4
.L_2:
        /*000c*/ 	.byte	0x04, 0x11
        /*000e*/ 	.short	(.L_4 - .L_3)
	.align		4
.L_3:
        /*0010*/ 	.word	index@(_Z10ConvKernelPKfS0_Pfmm)
        /*0014*/ 	.word	0x00000000


	//----- nvinfo : EIATTR_MIN_STACK_SIZE
	.align		4
.L_4:
        /*0018*/ 	.byte	0x04, 0x12
        /*001a*/ 	.short	(.L_6 - .L_5)
	.align		4
.L_5:
        /*001c*/ 	.word	index@(_Z10ConvKernelPKfS0_Pfmm)
        /*0020*/ 	.word	0x00000000
.L_6:


//--------------------- .nv.compat                --------------------------
	.section	.nv.compat,"",@"SHT_CUDA_COMPAT_INFO"
	.align	4
        /*0000*/ 	.byte	0x02, 0x09, 0x00, 0x00, 0x02, 0x02, 0x01, 0x00, 0x02, 0x05, 0x05, 0x00, 0x03, 0x07, 0x01, 0x01
        /*0010*/ 	.byte	0x02, 0x03, 0x00, 0x00, 0x02, 0x06, 0x01, 0x00, 0x04, 0x0b, 0x08, 0x00, 0x09, 0x00, 0x00, 0x00
        /*0020*/ 	.byte	0x00, 0x00, 0x00, 0x00


//--------------------- .nv.info._Z10ConvKernelPKfS0_Pfmm --------------------------
	.section	.nv.info._Z10ConvKernelPKfS0_Pfmm,"",@"SHT_CUDA_INFO"
	.sectionflags	@""
	.align	4


	//----- nvinfo : EIATTR_CUDA_API_VERSION
	.align		4
        /*0000*/ 	.byte	0x04, 0x37
        /*0002*/ 	.short	(.L_8 - .L_7)
.L_7:
        /*0004*/ 	.word	0x00000082


	//----- nvinfo : EIATTR_KPARAM_INFO
	.align		4
.L_8:
        /*0008*/ 	.byte	0x04, 0x17
        /*000a*/ 	.short	(.L_10 - .L_9)
.L_9:
        /*000c*/ 	.word	0x00000000
        /*0010*/ 	.short	0x0004
        /*0012*/ 	.short	0x0020
        /*0014*/ 	.byte	0x00, 0xf0, 0x21, 0x00


	//----- nvinfo : EIATTR_KPARAM_INFO
	.align		4
.L_10:
        /*0018*/ 	.byte	0x04, 0x17
        /*001a*/ 	.short	(.L_12 - .L_11)
.L_11:
        /*001c*/ 	.word	0x00000000
        /*0020*/ 	.short	0x0003
        /*0022*/ 	.short	0x0018
        /*0024*/ 	.byte	0x00, 0xf0, 0x21, 0x00


	//----- nvinfo : EIATTR_KPARAM_INFO
	.align		4
.L_12:
        /*0028*/ 	.byte	0x04, 0x17
        /*002a*/ 	.short	(.L_14 - .L_13)
.L_13:
        /*002c*/ 	.word	0x00000000
        /*0030*/ 	.short	0x0002
        /*0032*/ 	.short	0x0010
        /*0034*/ 	.byte	0x00, 0xf5, 0x21, 0x00


	//----- nvinfo : EIATTR_KPARAM_INFO
	.align		4
.L_14:
        /*0038*/ 	.byte	0x04, 0x17
        /*003a*/ 	.short	(.L_16 - .L_15)
.L_15:
        /*003c*/ 	.word	0x00000000
        /*0040*/ 	.short	0x0001
        /*0042*/ 	.short	0x0008
        /*0044*/ 	.byte	0x00, 0xf5, 0x21, 0x00


	//----- nvinfo : EIATTR_KPARAM_INFO
	.align		4
.L_16:
        /*0048*/ 	.byte	0x04, 0x17
        /*004a*/ 	.short	(.L_18 - .L_17)
.L_17:
        /*004c*/ 	.word	0x00000000
        /*0050*/ 	.short	0x0000
        /*0052*/ 	.short	0x0000
        /*0054*/ 	.byte	0x00, 0xf5, 0x21, 0x00


	//----- nvinfo : EIATTR_SPARSE_MMA_MASK
	.align		4
.L_18:
        /*0058*/ 	.byte	0x03, 0x50
        /*005a*/ 	.short	0x0000


	//----- nvinfo : EIATTR_MAXREG_COUNT
	.align		4
        /*005c*/ 	.byte	0x03, 0x1b
        /*005e*/ 	.short	0x00ff


	//----- nvinfo : EIATTR_MERCURY_ISA_VERSION
	.align		4
        /*0060*/ 	.byte	0x03, 0x5f
        /*0062*/ 	.short	0x0101


	//----- nvinfo : EIATTR_VRC_CTA_INIT_COUNT
	.align		4
        /*0064*/ 	.byte	0x02, 0x4a
	.zero		1
	.zero		1


	//----- nvinfo : EIATTR_EXIT_INSTR_OFFSETS
	.align		4
        /*0068*/ 	.byte	0x04, 0x1c
        /*006a*/ 	.short	(.L_20 - .L_19)


	//   ....[0]....
.L_19:
        /*006c*/ 	.word	0x00000080


	//   ....[1]....
        /*0070*/ 	.word	0x00001900


	//----- nvinfo : EIATTR_CBANK_PARAM_SIZE
	.align		4
.L_20:
        /*0074*/ 	.byte	0x03, 0x19
        /*0076*/ 	.short	0x0028


	//----- nvinfo : EIATTR_PARAM_CBANK
	.align		4
        /*0078*/ 	.byte	0x04, 0x0a
        /*007a*/ 	.short	(.L_22 - .L_21)
	.align		4
.L_21:
        /*007c*/ 	.word	index@(.nv.constant0._Z10ConvKernelPKfS0_Pfmm)
        /*0080*/ 	.short	0x0380
        /*0082*/ 	.short	0x0028


	//----- nvinfo : EIATTR_SW_WAR
	.align		4
.L_22:
        /*0084*/ 	.byte	0x04, 0x36
        /*0086*/ 	.short	(.L_24 - .L_23)
.L_23:
        /*0088*/ 	.word	0x00000008
.L_24:


//--------------------- .nv.callgraph             --------------------------
	.section	.nv.callgraph,"",@"SHT_CUDA_CALLGRAPH"
	.align	4
	.sectionentsize	8
	.align		4
        /*0000*/ 	.word	0x00000000
	.align		4
        /*0004*/ 	.word	0xffffffff
	.align		4
        /*0008*/ 	.word	0x00000000
	.align		4
        /*000c*/ 	.word	0xfffffffe
	.align		4
        /*0010*/ 	.word	0x00000000
	.align		4
        /*0014*/ 	.word	0xfffffffd
	.align		4
        /*0018*/ 	.word	0x00000000
	.align		4
        /*001c*/ 	.word	0xfffffffc


//--------------------- .nv.constant3             --------------------------
	.section	.nv.constant3,"a",@progbits
	.align	4
.nv.constant3:
	.type		cKernel,@object
	.size		cKernel,(.L_0 - cKernel)
cKernel:
	.zero		32768
.L_0:


//--------------------- .text._Z10ConvKernelPKfS0_Pfmm --------------------------
	.section	.text._Z10ConvKernelPKfS0_Pfmm,"ax",@progbits
	.align	128
        .global         _Z10ConvKernelPKfS0_Pfmm
        .type           _Z10ConvKernelPKfS0_Pfmm,@function
        .size           _Z10ConvKernelPKfS0_Pfmm,(.L_x_6 - _Z10ConvKernelPKfS0_Pfmm)
        .other          _Z10ConvKernelPKfS0_Pfmm,@"STO_CUDA_ENTRY STV_DEFAULT"
_Z10ConvKernelPKfS0_Pfmm:
.text._Z10ConvKernelPKfS0_Pfmm:
[----:B------:R-:W-:Y:S01]  /*0000*/  LDC R1, c[0x0][0x37c] ;  /* 0x0000df00ff017b82 */ /* 0x000fe20000000800 */
[----:B------:R-:W0:Y:S07]  /*0010*/  S2R R3, SR_TID.X ;  /* 0x0000000000037919 */ /* 0x000e2e0000002100 */
[----:B------:R-:W0:Y:S01]  /*0020*/  S2UR UR4, SR_CTAID.X ;  /* 0x00000000000479c3 */ /* 0x000e220000002500 */
[----:B------:R-:W1:Y:S07]  /*0030*/  LDCU.64 UR10, c[0x0][0x398] ;  /* 0x00007300ff0a77ac */ /* 0x000e6e0008000a00 */
[----:B------:R-:W0:Y:S02]  /*0040*/  LDC R0, c[0x0][0x360] ;  /* 0x0000d800ff007b82 */ /* 0x000e240000000800 */
[----:B0-----:R-:W-:-:S05]  /*0050*/  IMAD R0, R0, UR4, R3 ;  /* 0x0000000400007c24 */ /* 0x001fca000f8e0203 */
[----:B-1----:R-:W-:-:S04]  /*0060*/  ISETP.GE.U32.AND P0, PT, R0, UR10, PT ;  /* 0x0000000a00007c0c */ /* 0x002fc8000bf06070 */
[----:B------:R-:W-:-:S13]  /*0070*/  ISETP.GE.U32.AND.EX P0, PT, RZ, UR11, PT, P0 ;  /* 0x0000000bff007c0c */ /* 0x000fda000bf06100 */
[----:B------:R-:W-:Y:S05]  /*0080*/  @P0 EXIT ;  /* 0x000000000000094d */ /* 0x000fea0003800000 */
[----:B------:R-:W0:Y:S01]  /*0090*/  LDCU.64 UR12, c[0x0][0x3a0] ;  /* 0x00007400ff0c77ac */ /* 0x000e220008000a00 */
[----:B------:R-:W-:Y:S01]  /*00a0*/  IMAD.MOV.U32 R11, RZ, RZ, RZ ;  /* 0x000000ffff0b7224 */ /* 0x000fe200078e00ff */
[----:B------:R-:W1:Y:S01]  /*00b0*/  LDCU.64 UR14, c[0x0][0x358] ;  /* 0x00006b00ff0e77ac */ /* 0x000e620008000a00 */
[----:B0-----:R-:W-:-:S04]  /*00c0*/  UISETP.NE.U32.AND UP0, UPT, UR12, URZ, UPT ;  /* 0x000000ff0c00728c */ /* 0x001fc8000bf05070 */
[----:B------:R-:W-:-:S09]  /*00d0*/  UISETP.NE.AND.EX UP0, UPT, UR13, URZ, UPT, UP0 ;  /* 0x000000ff0d00728c */ /* 0x000fd2000bf05300 */
[----:B-1----:R-:W-:Y:S05]  /*00e0*/  BRA.U !UP0, `(.L_x_0) ;  /* 0x0000001508f47547 */ /* 0x002fea000b800000 */
[----:B------:R-:W-:Y:S01]  /*00f0*/  UIADD3 UR9, UP0, UPT, UR12, -0x1, URZ ;  /* 0xffffffff0c097890 */ /* 0x000fe2000ff1e0ff */
[----:B------:R-:W-:Y:S01]  /*0100*/  IMAD.MOV.U32 R11, RZ, RZ, RZ ;  /* 0x000000ffff0b7224 */ /* 0x000fe200078e00ff */
[----:B------:R-:W-:Y:S02]  /*0110*/  ULOP3.LUT UR16, UR12, 0x7, URZ, 0xc0, !UPT ;  /* 0x000000070c107892 */ /* 0x000fe4000f8ec0ff */
[----:B------:R-:W-:Y:S02]  /*0120*/  UIADD3.X UR4, UPT, UPT, UR13, 0x1, URZ, UP0, !UPT ;  /* 0x000000010d047890 */ /* 0x000fe400087fe4ff */
[----:B------:R-:W-:Y:S02]  /*0130*/  UISETP.GE.U32.AND UP0, UPT, UR12, 0x8, UPT ;  /* 0x000000080c00788c */ /* 0x000fe4000bf06070 */
[----:B------:R-:W-:Y:S02]  /*0140*/  USHF.R.U64 UR9, UR9, 0x1, UR4 ;  /* 0x0000000109097899 */ /* 0x000fe40008001204 */
[----:B------:R-:W-:-:S02]  /*0150*/  UISETP.GE.U32.AND.EX UP0, UPT, UR13, URZ, UPT, UP0 ;  /* 0x000000ff0d00728c */ /* 0x000fc4000bf06100 */
[----:B------:R-:W-:Y:S02]  /*0160*/  USHF.R.U32.HI UR4, URZ, 0x1, UR4 ;  /* 0x00000001ff047899 */ /* 0x000fe40008011604 */
[----:B------:R-:W-:Y:S01]  /*0170*/  IADD3 R3, P0, PT, R0, -UR9, RZ ;  /* 0x8000000900037c10 */ /* 0x000fe2000ff1e0ff */
[----:B------:R-:W-:Y:S01]  /*0180*/  UISETP.NE.U32.AND UP1, UPT, UR16, URZ, UPT ;  /* 0x000000ff1000728c */ /* 0x000fe2000bf25070 */
[----:B------:R-:W-:Y:S01]  /*0190*/  UMOV UR5, URZ ;  /* 0x000000ff00057c82 */ /* 0x000fe20008000000 */
[----:B------:R-:W-:Y:S02]  /*01a0*/  UMOV UR6, URZ ;  /* 0x000000ff00067c82 */ /* 0x000fe40008000000 */
[----:B------:R-:W-:Y:S01]  /*01b0*/  IMAD.X R4, RZ, RZ, ~UR4, P0 ;  /* 0x80000004ff047e24 */ /* 0x000fe200080e06ff */
[----:B------:R-:W-:Y:S01]  /*01c0*/  UISETP.NE.AND.EX UP1, UPT, URZ, URZ, UPT, UP1 ;  /* 0x000000ffff00728c */ /* 0x000fe2000bf25310 */
[----:B------:R-:W-:Y:S10]  /*01d0*/  BRA.U !UP0, `(.L_x_1) ;  /* 0x0000000d08007547 */ /* 0x000ff4000b800000 */
[----:B------:R-:W0:Y:S01]  /*01e0*/  LDCU.64 UR10, c[0x0][0x388] ;  /* 0x00007100ff0a77ac */ /* 0x000e220008000a00 */
[----:B------:R-:W-:Y:S01]  /*01f0*/  IADD3 R7, P0, PT, R3, 0x3, RZ ;  /* 0x0000000303077810 */ /* 0x000fe20007f1e0ff */
[----:B------:R-:W-:Y:S01]  /*0200*/  IMAD.MOV.U32 R11, RZ, RZ, RZ ;  /* 0x000000ffff0b7224 */ /* 0x000fe200078e00ff */
[----:B------:R-:W1:Y:S03]  /*0210*/  LDCU UR6, c[0x0][0x3a4] ;  /* 0x00007480ff0677ac */ /* 0x000e660008000800 */
[----:B------:R-:W-:Y:S01]  /*0220*/  IMAD.X R6, RZ, RZ, R4, P0 ;  /* 0x000000ffff067224 */ /* 0x000fe200000e0604 */
[----:B------:R-:W-:Y:S01]  /*0230*/  UMOV UR4, URZ ;  /* 0x000000ff00047c82 */ /* 0x000fe20008000000 */
[----:B------:R-:W-:Y:S01]  /*0240*/  ULOP3.LUT UR5, UR12, 0xfffffff8, URZ, 0xc0, !UPT ;  /* 0xfffffff80c057892 */ /* 0x000fe2000f8ec0ff */
[----:B------:R-:W-:Y:S01]  /*0250*/  IADD3 R5, P1, PT, RZ, -UR4, RZ ;  /* 0x80000004ff057c10 */ /* 0x000fe2000ff3e0ff */
[----:B------:R-:W2:Y:S03]  /*0260*/  LDCU.64 UR12, c[0x0][0x398] ;  /* 0x00007300ff0c77ac */ /* 0x000ea60008000a00 */
[----:B------:R-:W-:-:S02]  /*0270*/  IADD3.X R2, PT, PT, R0, ~UR9, RZ, P1, !PT ;  /* 0x8000000900027c10 */ /* 0x000fc40008ffe4ff */
[----:B------:R-:W-:Y:S01]  /*0280*/  UMOV UR4, UR5 ;  /* 0x0000000500047c82 */ /* 0x000fe20008000000 */
[----:B0-----:R-:W-:-:S04]  /*0290*/  UIADD3 UR7, UP0, UPT, UR10, 0x10, URZ ;  /* 0x000000100a077890 */ /* 0x001fc8000ff1e0ff */
[----:B------:R-:W-:Y:S02]  /*02a0*/  UIADD3.X UR8, UPT, UPT, URZ, UR11, URZ, UP0, !UPT ;  /* 0x0000000bff087290 */ /* 0x000fe400087fe4ff */
[----:B------:R-:W-:Y:S01]  /*02b0*/  IMAD.U32 R12, RZ, RZ, UR7 ;  /* 0x00000007ff0c7e24 */ /* 0x000fe2000f8e00ff */
[----:B-1----:R-:W-:-:S03]  /*02c0*/  UMOV UR7, UR6 ;  /* 0x0000000600077c82 */ /* 0x002fc60008000000 */
[----:B--2---:R-:W-:-:S07]  /*02d0*/  IMAD.U32 R13, RZ, RZ, UR8 ;  /* 0x00000008ff0d7e24 */ /* 0x004fce000f8e00ff */
.L_x_2:
[----:B------:R-:W-:Y:S01]  /*02e0*/  IADD3 R10, P0, PT, R7, -0x3, RZ ;  /* 0xfffffffd070a7810 */ /* 0x000fe20007f1e0ff */
[----:B------:R-:W-:Y:S01]  /*02f0*/  UMOV UR10, UR12 ;  /* 0x0000000c000a7c82 */ /* 0x000fe20008000000 */
[----:B------:R-:W-:Y:S01]  /*0300*/  SHF.R.S32.HI R9, RZ, 0x1f, R2 ;  /* 0x0000001fff097819 */ /* 0x000fe20000011402 */
[----:B------:R-:W-:Y:S01]  /*0310*/  UMOV UR11, UR13 ;  /* 0x0000000d000b7c82 */ /* 0x000fe20008000000 */
[----:B------:R-:W-:Y:S02]  /*0320*/  IADD3.X R17, PT, PT, R6, -0x1, RZ, P0, !PT ;  /* 0xffffffff06117810 */ /* 0x000fe400007fe4ff */
[----:B------:R-:W-:Y:S02]  /*0330*/  ISETP.GE.U32.AND P0, PT, R2, UR10, PT ;  /* 0x0000000a02007c0c */ /* 0x000fe4000bf06070 */
[----:B------:R-:W-:Y:S02]  /*0340*/  SHF.R.U64 R8, R10, 0x1f, R17 ;  /* 0x0000001f0a087819 */ /* 0x000fe40000001211 */
[----:B------:R-:W-:-:S02]  /*0350*/  ISETP.GE.U32.AND.EX P0, PT, R9, UR11, PT, P0 ;  /* 0x0000000b09007c0c */ /* 0x000fc4000bf06100 */
[----:B------:R-:W-:-:S04]  /*0360*/  LOP3.LUT R8, R8, 0x1, RZ, 0xc0, !PT ;  /* 0x0000000108087812 */ /* 0x000fc800078ec0ff */
[----:B------:R-:W-:-:S04]  /*0370*/  ISETP.EQ.U32.AND P1, PT, R8, 0x1, PT ;  /* 0x000000010800780c */ /* 0x000fc80003f22070 */
[----:B------:R-:W-:-:S13]  /*0380*/  ISETP.EQ.U32.OR.EX P0, PT, RZ, RZ, P0, P1 ;  /* 0x000000ffff00720c */ /* 0x000fda0000702510 */
[----:B------:R-:W0:Y:S01]  /*0390*/  @!P0 LDC.64 R8, c[0x0][0x380] ;  /* 0x0000e000ff088b82 */ /* 0x000e220000000a00 */
[C---:B------:R-:W-:Y:S01]  /*03a0*/  @!P0 IMAD.SHL.U32 R15, R10.reuse, 0x4, RZ ;  /* 0x000000040a0f8824 */ /* 0x040fe200078e00ff */
[----:B------:R-:W-:-:S04]  /*03b0*/  @!P0 SHF.L.U64.HI R10, R10, 0x2, R17 ;  /* 0x000000020a0a8819 */ /* 0x000fc80000010211 */
[----:B------:R-:W-:Y:S02]  /*03c0*/  @!P0 LOP3.LUT R15, R15, 0xfffffffc, RZ, 0xc0, !PT ;  /* 0xfffffffc0f0f8812 */ /* 0x000fe400078ec0ff */
[----:B------:R-:W-:Y:S02]  /*03d0*/  @!P0 LOP3.LUT R10, R10, 0x1, RZ, 0xc0, !PT ;  /* 0x000000010a0a8812 */ /* 0x000fe400078ec0ff */
[----:B0-----:R-:W-:Y:S02]  /*03e0*/  @!P0 IADD3 R14, P1, PT, R15, R8, RZ ;  /* 0x000000080f0e8210 */ /* 0x001fe40007f3e0ff */
[----:B------:R-:W2:Y:S03]  /*03f0*/  LDG.E R8, desc[UR14][R12.64+-0x10] ;  /* 0xfffff00e0c087981 */ /* 0x000ea6000c1e1900 */
[----:B------:R-:W-:Y:S02]  /*0400*/  @!P0 IMAD.X R15, R10, 0x1, R9, P1 ;  /* 0x000000010a0f8824 */ /* 0x000fe400008e0609 */
[----:B------:R-:W-:-:S06]  /*0410*/  IMAD.MOV.U32 R9, RZ, RZ, RZ ;  /* 0x000000ffff097224 */ /* 0x000fcc00078e00ff */
[----:B------:R0:W2:Y:S01]  /*0420*/  @!P0 LDG.E R9, desc[UR14][R14.64] ;  /* 0x0000000e0e098981 */ /* 0x0000a2000c1e1900 */
[C---:B------:R-:W-:Y:S02]  /*0430*/  IADD3 R16, P0, PT, R7.reuse, -0x2, RZ ;  /* 0xfffffffe07107810 */ /* 0x040fe40007f1e0ff */
[----:B------:R-:W-:Y:S02]  /*0440*/  IADD3 R5, P4, PT, RZ, R5, RZ ;  /* 0x00000005ff057210 */ /* 0x000fe40007f9e0ff */
[----:B------:R-:W-:Y:S02]  /*0450*/  IADD3.X R17, PT, PT, R6, -0x1, RZ, P0, !PT ;  /* 0xffffffff06117810 */ /* 0x000fe400007fe4ff */
[----:B------:R-:W-:Y:S02]  /*0460*/  IADD3.X R18, PT, PT, R2, 0x1, RZ, P4, !PT ;  /* 0x0000000102127810 */ /* 0x000fe400027fe4ff */
[----:B------:R-:W-:Y:S02]  /*0470*/  IADD3 R23, P1, PT, R7, -0x1, RZ ;  /* 0xffffffff07177810 */ /* 0x000fe40007f3e0ff */
[----:B------:R-:W-:-:S02]  /*0480*/  SHF.R.U64 R19, R16, 0x1f, R17 ;  /* 0x0000001f10137819 */ /* 0x000fc40000001211 */
[----:B------:R-:W-:Y:S02]  /*0490*/  ISETP.GE.U32.AND P0, PT, R18, UR10, PT ;  /* 0x0000000a12007c0c */ /* 0x000fe4000bf06070 */
[----:B------:R-:W-:Y:S02]  /*04a0*/  IADD3.X R20, PT, PT, R6, -0x1, RZ, P1, !PT ;  /* 0xffffffff06147810 */ /* 0x000fe40000ffe4ff */
[----:B------:R-:W-:Y:S02]  /*04b0*/  SHF.R.S32.HI R18, RZ, 0x1f, R18 ;  /* 0x0000001fff127819 */ /* 0x000fe40000011412 */
[----:B0-----:R-:W-:Y:S02]  /*04c0*/  LOP3.LUT R14, R19, 0x1, RZ, 0xc0, !PT ;  /* 0x00000001130e7812 */ /* 0x001fe400078ec0ff */
[----:B------:R-:W-:Y:S02]  /*04d0*/  IADD3.X R10, PT, PT, R2, 0x2, RZ, P4, !PT ;  /* 0x00000002020a7810 */ /* 0x000fe400027fe4ff */
[----:B------:R-:W-:-:S02]  /*04e0*/  SHF.R.U64 R15, R23, 0x1f, R20 ;  /* 0x0000001f170f7819 */ /* 0x000fc40000001214 */
[----:B------:R-:W-:Y:S02]  /*04f0*/  ISETP.GE.U32.AND.EX P0, PT, R18, UR11, PT, P0 ;  /* 0x0000000b12007c0c */ /* 0x000fe4000bf06100 */
[----:B------:R-:W-:Y:S02]  /*0500*/  ISETP.EQ.U32.AND P2, PT, R14, 0x1, PT ;  /* 0x000000010e00780c */ /* 0x000fe40003f42070 */
[----:B------:R-:W-:Y:S02]  /*0510*/  ISETP.GE.U32.AND P1, PT, R10, UR10, PT ;  /* 0x0000000a0a007c0c */ /* 0x000fe4000bf26070 */
[----:B------:R-:W-:Y:S02]  /*0520*/  SHF.R.S32.HI R10, RZ, 0x1f, R10 ;  /* 0x0000001fff0a7819 */ /* 0x000fe4000001140a */
[----:B------:R-:W-:Y:S02]  /*0530*/  LOP3.LUT R15, R15, 0x1, RZ, 0xc0, !PT ;  /* 0x000000010f0f7812 */ /* 0x000fe400078ec0ff */
[----:B------:R-:W-:-:S02]  /*0540*/  ISETP.EQ.U32.OR.EX P0, PT, RZ, RZ, P0, P2 ;  /* 0x000000ffff00720c */ /* 0x000fc40000702520 */
[----:B------:R-:W-:Y:S02]  /*0550*/  ISETP.GE.U32.AND.EX P1, PT, R10, UR11, PT, P1 ;  /* 0x0000000b0a007c0c */ /* 0x000fe4000bf26110 */
[----:B------:R-:W-:Y:S02]  /*0560*/  IADD3.X R10, PT, PT, R2, 0x3, RZ, P4, !PT ;  /* 0x00000003020a7810 */ /* 0x000fe400027fe4ff */
[----:B------:R-:W-:Y:S02]  /*0570*/  ISETP.EQ.U32.AND P2, PT, R15, 0x1, PT ;  /* 0x000000010f00780c */ /* 0x000fe40003f42070 */
[----:B------:R-:W-:Y:S02]  /*0580*/  SHF.R.U64 R14, R7, 0x1f, R6 ;  /* 0x0000001f070e7819 */ /* 0x000fe40000001206 */
[----:B------:R-:W-:Y:S02]  /*0590*/  ISETP.GE.U32.AND P3, PT, R10, UR10, PT ;  /* 0x0000000a0a007c0c */ /* 0x000fe4000bf66070 */
[----:B------:R-:W-:Y:S01]  /*05a0*/  ISETP.EQ.U32.OR.EX P1, PT, RZ, RZ, P1, P2 ;  /* 0x000000ffff00720c */ /* 0x000fe20000f22520 */
[----:B------:R-:W0:Y:S01]  /*05b0*/  @!P0 LDC.64 R18, c[0x0][0x380] ;  /* 0x0000e000ff128b82 */ /* 0x000e220000000a00 */
[----:B------:R-:W-:-:S02]  /*05c0*/  LOP3.LUT R14, R14, 0x1, RZ, 0xc0, !PT ;  /* 0x000000010e0e7812 */ /* 0x000fc400078ec0ff */
[----:B------:R-:W-:Y:S02]  /*05d0*/  SHF.R.S32.HI R10, RZ, 0x1f, R10 ;  /* 0x0000001fff0a7819 */ /* 0x000fe4000001140a */
[----:B------:R-:W-:Y:S02]  /*05e0*/  ISETP.EQ.U32.AND P5, PT, R14, 0x1, PT ;  /* 0x000000010e00780c */ /* 0x000fe40003fa2070 */
[----:B------:R-:W-:Y:S02]  /*05f0*/  ISETP.GE.U32.AND.EX P2, PT, R10, UR11, PT, P3 ;  /* 0x0000000b0a007c0c */ /* 0x000fe4000bf46130 */
[----:B------:R-:W-:Y:S02]  /*0600*/  IADD3.X R22, PT, PT, R2, 0x4, RZ, P4, !PT ;  /* 0x0000000402167810 */ /* 0x000fe400027fe4ff */
[----:B------:R-:W-:Y:S01]  /*0610*/  ISETP.EQ.U32.OR.EX P2, PT, RZ, RZ, P2, P5 ;  /* 0x000000ffff00720c */ /* 0x000fe20001742550 */
[----:B------:R-:W1:Y:S01]  /*0620*/  @!P1 LDC.64 R14, c[0x0][0x380] ;  /* 0x0000e000ff0e9b82 */ /* 0x000e620000000a00 */
[----:B------:R-:W-:-:S02]  /*0630*/  IADD3 R21, P5, PT, R7, 0x1, RZ ;  /* 0x0000000107157810 */ /* 0x000fc40007fbe0ff */
[----:B------:R-:W-:Y:S02]  /*0640*/  ISETP.GE.U32.AND P3, PT, R22, UR10, PT ;  /* 0x0000000a16007c0c */ /* 0x000fe4000bf66070 */
[----:B------:R-:W-:Y:S01]  /*0650*/  SHF.R.S32.HI R22, RZ, 0x1f, R22 ;  /* 0x0000001fff167819 */ /* 0x000fe20000011416 */
[----:B------:R-:W-:Y:S02]  /*0660*/  IMAD.X R10, RZ, RZ, R6, P5 ;  /* 0x000000ffff0a7224 */ /* 0x000fe400028e0606 */
[----:B------:R-:W-:Y:S01]  /*0670*/  @!P0 IMAD.SHL.U32 R27, R16, 0x4, RZ ;  /* 0x00000004101b8824 */ /* 0x000fe200078e00ff */
[----:B------:R-:W-:Y:S02]  /*0680*/  ISETP.GE.U32.AND.EX P3, PT, R22, UR11, PT, P3 ;  /* 0x0000000b16007c0c */ /* 0x000fe4000bf66130 */
[----:B------:R-:W-:Y:S02]  /*0690*/  SHF.R.U64 R24, R21, 0x1f, R10 ;  /* 0x0000001f15187819 */ /* 0x000fe4000000120a */
[----:B------:R-:W-:-:S02]  /*06a0*/  @!P0 SHF.L.U64.HI R22, R16, 0x2, R17 ;  /* 0x0000000210168819 */ /* 0x000fc40000010211 */
[----:B------:R-:W3:Y:S01]  /*06b0*/  @!P2 LDC.64 R16, c[0x0][0x380] ;  /* 0x0000e000ff10ab82 */ /* 0x000ee20000000a00 */
[----:B------:R-:W-:Y:S02]  /*06c0*/  LOP3.LUT R24, R24, 0x1, RZ, 0xc0, !PT ;  /* 0x0000000118187812 */ /* 0x000fe400078ec0ff */
[----:B------:R-:W-:Y:S01]  /*06d0*/  @!P0 LOP3.LUT R27, R27, 0xfffffffc, RZ, 0xc0, !PT ;  /* 0xfffffffc1b1b8812 */ /* 0x000fe200078ec0ff */
[----:B------:R-:W-:Y:S01]  /*06e0*/  @!P1 IMAD.SHL.U32 R25, R23, 0x4, RZ ;  /* 0x0000000417199824 */ /* 0x000fe200078e00ff */
[----:B------:R-:W-:Y:S02]  /*06f0*/  ISETP.EQ.U32.AND P5, PT, R24, 0x1, PT ;  /* 0x000000011800780c */ /* 0x000fe40003fa2070 */
[----:B0-----:R-:W-:Y:S02]  /*0700*/  @!P0 IADD3 R18, P6, PT, R27, R18, RZ ;  /* 0x000000121b128210 */ /* 0x001fe40007fde0ff */
[----:B------:R-:W-:Y:S02]  /*0710*/  @!P0 LOP3.LUT R24, R22, 0x1, RZ, 0xc0, !PT ;  /* 0x0000000116188812 */ /* 0x000fe400078ec0ff */
[----:B------:R-:W-:-:S02]  /*0720*/  @!P1 LOP3.LUT R25, R25, 0xfffffffc, RZ, 0xc0, !PT ;  /* 0xfffffffc19199812 */ /* 0x000fc400078ec0ff */
[----:B------:R-:W-:Y:S01]  /*0730*/  @!P1 SHF.L.U64.HI R22, R23, 0x2, R20 ;  /* 0x0000000217169819 */ /* 0x000fe20000010214 */
[----:B------:R-:W-:Y:S02]  /*0740*/  IMAD.MOV.U32 R20, RZ, RZ, RZ ;  /* 0x000000ffff147224 */ /* 0x000fe400078e00ff */
[----:B------:R-:W-:Y:S01]  /*0750*/  @!P0 IMAD.X R19, R24, 0x1, R19, P6 ;  /* 0x0000000118138824 */ /* 0x000fe200030e0613 */
[----:B-1----:R-:W-:Y:S01]  /*0760*/  @!P1 IADD3 R14, P6, PT, R25, R14, RZ ;  /* 0x0000000e190e9210 */ /* 0x002fe20007fde0ff */
[----:B------:R-:W-:Y:S01]  /*0770*/  @!P2 IMAD.SHL.U32 R23, R7, 0x4, RZ ;  /* 0x000000040717a824 */ /* 0x000fe200078e00ff */
[----:B------:R-:W-:Y:S02]  /*0780*/  @!P1 LOP3.LUT R22, R22, 0x1, RZ, 0xc0, !PT ;  /* 0x0000000116169812 */ /* 0x000fe400078ec0ff */
[----:B------:R0:W4:Y:S01]  /*0790*/  @!P0 LDG.E R20, desc[UR14][R18.64] ;  /* 0x0000000e12148981 */ /* 0x000122000c1e1900 */
[----:B------:R-:W-:Y:S02]  /*07a0*/  ISETP.EQ.U32.OR.EX P0, PT, RZ, RZ, P3, P5 ;  /* 0x000000ffff00720c */ /* 0x000fe40001f02550 */
[----:B------:R-:W-:Y:S01]  /*07b0*/  @!P1 IMAD.X R15, R22, 0x1, R15, P6 ;  /* 0x00000001160f9824 */ /* 0x000fe200030e060f */
[----:B------:R-:W-:-:S02]  /*07c0*/  @!P2 LOP3.LUT R23, R23, 0xfffffffc, RZ, 0xc0, !PT ;  /* 0xfffffffc1717a812 */ /* 0x000fc400078ec0ff */
[----:B------:R-:W-:Y:S02]  /*07d0*/  @!P2 SHF.L.U64.HI R24, R7, 0x2, R6 ;  /* 0x000000020718a819 */ /* 0x000fe40000010206 */
[----:B------:R-:W-:Y:S02]  /*07e0*/  IADD3.X R22, PT, PT, R2, 0x5, RZ, P4, !PT ;  /* 0x0000000502167810 */ /* 0x000fe400027fe4ff */
[----:B---3--:R-:W-:Y:S02]  /*07f0*/  @!P2 IADD3 R16, P5, PT, R23, R16, RZ ;  /* 0x000000101710a210 */ /* 0x008fe40007fbe0ff */
[----:B------:R-:W-:Y:S02]  /*0800*/  @!P2 LOP3.LUT R24, R24, 0x1, RZ, 0xc0, !PT ;  /* 0x000000011818a812 */ /* 0x000fe400078ec0ff */
[----:B------:R-:W-:Y:S01]  /*0810*/  ISETP.GE.U32.AND P3, PT, R22, UR10, PT ;  /* 0x0000000a16007c0c */ /* 0x000fe2000bf66070 */
[----:B0-----:R-:W0:Y:S01]  /*0820*/  @!P0 LDC.64 R18, c[0x0][0x380] ;  /* 0x0000e000ff128b82 */ /* 0x001e220000000a00 */
[----:B------:R-:W-:Y:S01]  /*0830*/  SHF.R.S32.HI R22, RZ, 0x1f, R22 ;  /* 0x0000001fff167819 */ /* 0x000fe20000011416 */
[----:B------:R-:W-:Y:S01]  /*0840*/  @!P2 IMAD.X R17, R24, 0x1, R17, P5 ;  /* 0x000000011811a824 */ /* 0x000fe200028e0611 */
[----:B------:R-:W-:-:S02]  /*0850*/  IADD3 R24, P5, PT, R7, 0x2, RZ ;  /* 0x0000000207187810 */ /* 0x000fc40007fbe0ff */
[----:B------:R-:W-:Y:S02]  /*0860*/  ISETP.GE.U32.AND.EX P3, PT, R22, UR11, PT, P3 ;  /* 0x0000000b16007c0c */ /* 0x000fe4000bf66130 */
[----:B------:R-:W-:Y:S02]  /*0870*/  CS2R R22, SRZ ;  /* 0x0000000000167805 */ /* 0x000fe4000001ff00 */
[----:B------:R-:W-:Y:S01]  /*0880*/  IADD3.X R26, PT, PT, R2, 0x6, RZ, P4, !PT ;  /* 0x00000006021a7810 */ /* 0x000fe200027fe4ff */
[----:B------:R-:W-:-:S03]  /*0890*/  IMAD.X R25, RZ, RZ, R6, P5 ;  /* 0x000000ffff197224 */ /* 0x000fc600028e0606 */
[----:B------:R-:W3:Y:S01]  /*08a0*/  @!P2 LDG.E R22, desc[UR14][R16.64] ;  /* 0x0000000e1016a981 */ /* 0x000ee2000c1e1900 */
[----:B------:R-:W-:Y:S02]  /*08b0*/  ISETP.GE.U32.AND P2, PT, R26, UR10, PT ;  /* 0x0000000a1a007c0c */ /* 0x000fe4000bf46070 */
[----:B------:R-:W-:Y:S01]  /*08c0*/  SHF.R.S32.HI R26, RZ, 0x1f, R26 ;  /* 0x0000001fff1a7819 */ /* 0x000fe2000001141a */
[----:B------:R1:W5:Y:S01]  /*08d0*/  @!P1 LDG.E R23, desc[UR14][R14.64] ;  /* 0x0000000e0e179981 */ /* 0x000362000c1e1900 */
[----:B------:R-:W-:Y:S02]  /*08e0*/  IADD3 R27, P1, PT, R7, 0x3, RZ ;  /* 0x00000003071b7810 */ /* 0x000fe40007f3e0ff */
[----:B------:R-:W-:Y:S02]  /*08f0*/  SHF.R.U64 R28, R24, 0x1f, R25 ;  /* 0x0000001f181c7819 */ /* 0x000fe40000001219 */
[----:B------:R-:W-:Y:S01]  /*0900*/  ISETP.GE.U32.AND.EX P2, PT, R26, UR11, PT, P2 ;  /* 0x0000000b1a007c0c */ /* 0x000fe2000bf46120 */
[----:B------:R-:W-:Y:S01]  /*0910*/  IMAD.X R26, RZ, RZ, R6, P1 ;  /* 0x000000ffff1a7224 */ /* 0x000fe200008e0606 */
[----:B------:R-:W-:Y:S01]  /*0920*/  LOP3.LUT R28, R28, 0x1, RZ, 0xc0, !PT ;  /* 0x000000011c1c7812 */ /* 0x000fe200078ec0ff */
[----:B-1----:R-:W-:-:S03]  /*0930*/  @!P0 IMAD.SHL.U32 R15, R21, 0x4, RZ ;  /* 0x00000004150f8824 */ /* 0x002fc600078e00ff */
[----:B------:R-:W-:Y:S02]  /*0940*/  ISETP.EQ.U32.AND P1, PT, R28, 0x1, PT ;  /* 0x000000011c00780c */ /* 0x000fe40003f22070 */
[----:B------:R-:W-:Y:S02]  /*0950*/  @!P0 SHF.L.U64.HI R14, R21, 0x2, R10 ;  /* 0x00000002150e8819 */ /* 0x000fe4000001020a */
[----:B------:R-:W-:Y:S02]  /*0960*/  SHF.R.U64 R10, R27, 0x1f, R26 ;  /* 0x0000001f1b0a7819 */ /* 0x000fe4000000121a */
[----:B------:R-:W-:Y:S02]  /*0970*/  @!P0 LOP3.LUT R15, R15, 0xfffffffc, RZ, 0xc0, !PT ;  /* 0xfffffffc0f0f8812 */ /* 0x000fe400078ec0ff */
[----:B------:R-:W-:Y:S02]  /*0980*/  ISETP.EQ.U32.OR.EX P1, PT, RZ, RZ, P3, P1 ;  /* 0x000000ffff00720c */ /* 0x000fe40001f22510 */
[----:B------:R-:W-:-:S02]  /*0990*/  LOP3.LUT R10, R10, 0x1, RZ, 0xc0, !PT ;  /* 0x000000010a0a7812 */ /* 0x000fc400078ec0ff */
[----:B------:R-:W-:Y:S02]  /*09a0*/  IADD3 R29, P3, PT, R7, 0x4, RZ ;  /* 0x00000004071d7810 */ /* 0x000fe40007f7e0ff */
[----:B0-----:R-:W-:Y:S02]  /*09b0*/  @!P0 IADD3 R18, P6, PT, R15, R18, RZ ;  /* 0x000000120f128210 */ /* 0x001fe40007fde0ff */
[----:B------:R-:W-:Y:S02]  /*09c0*/  @!P0 LOP3.LUT R14, R14, 0x1, RZ, 0xc0, !PT ;  /* 0x000000010e0e8812 */ /* 0x000fe400078ec0ff */
[----:B------:R-:W-:Y:S01]  /*09d0*/  ISETP.EQ.U32.AND P5, PT, R10, 0x1, PT ;  /* 0x000000010a00780c */ /* 0x000fe20003fa2070 */
[----:B------:R-:W-:Y:S02]  /*09e0*/  IMAD.MOV.U32 R21, RZ, RZ, RZ ;  /* 0x000000ffff157224 */ /* 0x000fe400078e00ff */
[----:B------:R-:W-:Y:S01]  /*09f0*/  IMAD.X R16, RZ, RZ, R6, P3 ;  /* 0x000000ffff107224 */ /* 0x000fe200018e0606 */
[----:B------:R-:W-:Y:S01]  /*0a00*/  ISETP.EQ.U32.OR.EX P2, PT, RZ, RZ, P2, P5 ;  /* 0x000000ffff00720c */ /* 0x000fe20001742550 */
[----:B------:R-:W-:Y:S01]  /*0a10*/  @!P0 IMAD.X R19, R14, 0x1, R19, P6 ;  /* 0x000000010e138824 */ /* 0x000fe200030e0613 */
[----:B------:R-:W-:-:S02]  /*0a20*/  IADD3.X R10, PT, PT, R2, 0x7, RZ, P4, !PT ;  /* 0x00000007020a7810 */ /* 0x000fc400027fe4ff */
[----:B------:R-:W-:Y:S02]  /*0a30*/  SHF.R.U64 R14, R29, 0x1f, R16 ;  /* 0x0000001f1d0e7819 */ /* 0x000fe40000001210 */
[----:B------:R0:W3:Y:S01]  /*0a40*/  @!P0 LDG.E R21, desc[UR14][R18.64] ;  /* 0x0000000e12158981 */ /* 0x0000e2000c1e1900 */
[----:B------:R-:W-:Y:S02]  /*0a50*/  ISETP.GE.U32.AND P0, PT, R10, UR10, PT ;  /* 0x0000000a0a007c0c */ /* 0x000fe4000bf06070 */
[----:B------:R-:W-:Y:S02]  /*0a60*/  SHF.R.S32.HI R10, RZ, 0x1f, R10 ;  /* 0x0000001fff0a7819 */ /* 0x000fe4000001140a */
[----:B------:R-:W-:Y:S02]  /*0a70*/  LOP3.LUT R14, R14, 0x1, RZ, 0xc0, !PT ;  /* 0x000000010e0e7812 */ /* 0x000fe400078ec0ff */
[----:B------:R-:W-:Y:S02]  /*0a80*/  ISETP.GE.U32.AND.EX P0, PT, R10, UR11, PT, P0 ;  /* 0x0000000b0a007c0c */ /* 0x000fe4000bf06100 */
[----:B------:R-:W-:Y:S01]  /*0a90*/  ISETP.EQ.U32.AND P3, PT, R14, 0x1, PT ;  /* 0x000000010e00780c */ /* 0x000fe20003f62070 */
[----:B------:R-:W-:-:S03]  /*0aa0*/  @!P1 IMAD.SHL.U32 R15, R24, 0x4, RZ ;  /* 0x00000004180f9824 */ /* 0x000fc600078e00ff */
[----:B------:R-:W-:Y:S02]  /*0ab0*/  ISETP.EQ.U32.OR.EX P0, PT, RZ, RZ, P0, P3 ;  /* 0x000000ffff00720c */ /* 0x000fe40000702530 */
[----:B------:R-:W-:Y:S01]  /*0ac0*/  @!P1 LOP3.LUT R15, R15, 0xfffffffc, RZ, 0xc0, !PT ;  /* 0xfffffffc0f0f9812 */ /* 0x000fe200078ec0ff */
[C---:B0-----:R-:W-:Y:S01]  /*0ad0*/  @!P2 IMAD.SHL.U32 R19, R27.reuse, 0x4, RZ ;  /* 0x000000041b13a824 */ /* 0x041fe200078e00ff */
[----:B------:R-:W-:Y:S02]  /*0ae0*/  @!P1 SHF.L.U64.HI R24, R24, 0x2, R25 ;  /* 0x0000000218189819 */ /* 0x000fe40000010219 */
[----:B------:R-:W-:Y:S01]  /*0af0*/  @!P2 SHF.L.U64.HI R26, R27, 0x2, R26 ;  /* 0x000000021b1aa819 */ /* 0x000fe2000001021a */
[----:B------:R-:W3:Y:S01]  /*0b00*/  LDG.E R25, desc[UR14][R12.64+-0x4] ;  /* 0xfffffc0e0c197981 */ /* 0x000ee2000c1e1900 */
[----:B------:R-:W-:Y:S02]  /*0b10*/  @!P2 LOP3.LUT R19, R19, 0xfffffffc, RZ, 0xc0, !PT ;  /* 0xfffffffc1313a812 */ /* 0x000fe400078ec0ff */
[----:B------:R-:W-:-:S02]  /*0b20*/  @!P1 LOP3.LUT R24, R24, 0x1, RZ, 0xc0, !PT ;  /* 0x0000000118189812 */ /* 0x000fc400078ec0ff */
[----:B------:R-:W-:Y:S01]  /*0b30*/  @!P2 LOP3.LUT R26, R26, 0x1, RZ, 0xc0, !PT ;  /* 0x000000011a1aa812 */ /* 0x000fe200078ec0ff */
[C---:B------:R-:W-:Y:S01]  /*0b40*/  @!P0 IMAD.SHL.U32 R27, R29.reuse, 0x4, RZ ;  /* 0x000000041d1b8824 */ /* 0x040fe200078e00ff */
[----:B------:R-:W-:Y:S02]  /*0b50*/  @!P0 SHF.L.U64.HI R28, R29, 0x2, R16 ;  /* 0x000000021d1c8819 */ /* 0x000fe40000010210 */
[----:B------:R-:W3:Y:S02]  /*0b60*/  LDG.E R16, desc[UR14][R12.64] ;  /* 0x0000000e0c107981 */ /* 0x000ee4000c1e1900 */
[----:B------:R-:W-:Y:S02]  /*0b70*/  @!P0 LOP3.LUT R27, R27, 0xfffffffc, RZ, 0xc0, !PT ;  /* 0xfffffffc1b1b8812 */ /* 0x000fe400078ec0ff */
[----:B------:R-:W-:Y:S01]  /*0b80*/  @!P0 LOP3.LUT R28, R28, 0x1, RZ, 0xc0, !PT ;  /* 0x000000011c1c8812 */ /* 0x000fe200078ec0ff */
[----:B--2---:R-:W-:Y:S02]  /*0b90*/  FFMA R17, R8, R9, R11 ;  /* 0x0000000908117223 */ /* 0x004fe4000000000b */
[----:B------:R-:W0:Y:S08]  /*0ba0*/  @!P1 LDC.64 R8, c[0x0][0x380] ;  /* 0x0000e000ff089b82 */ /* 0x000e300000000a00 */
[----:B------:R-:W1:Y:S01]  /*0bb0*/  @!P2 LDC.64 R10, c[0x0][0x380] ;  /* 0x0000e000ff0aab82 */ /* 0x000e620000000a00 */
[----:B0-----:R-:W-:-:S07]  /*0bc0*/  @!P1 IADD3 R8, P3, PT, R15, R8, RZ ;  /* 0x000000080f089210 */ /* 0x001fce0007f7e0ff */
[----:B------:R-:W0:Y:S01]  /*0bd0*/  @!P0 LDC.64 R14, c[0x0][0x380] ;  /* 0x0000e000ff0e8b82 */ /* 0x000e220000000a00 */
[----:B------:R-:W-:Y:S02]  /*0be0*/  @!P1 IMAD.X R9, R24, 0x1, R9, P3 ;  /* 0x0000000118099824 */ /* 0x000fe400018e0609 */
[----:B------:R-:W4:Y:S01]  /*0bf0*/  LDG.E R24, desc[UR14][R12.64+-0xc] ;  /* 0xfffff40e0c187981 */ /* 0x000f22000c1e1900 */
[----:B-1----:R-:W-:Y:S02]  /*0c00*/  @!P2 IADD3 R10, P5, PT, R19, R10, RZ ;  /* 0x0000000a130aa210 */ /* 0x002fe40007fbe0ff */
[----:B------:R-:W-:-:S03]  /*0c10*/  CS2R R18, SRZ ;  /* 0x0000000000127805 */ /* 0x000fc6000001ff00 */
[----:B------:R-:W-:Y:S02]  /*0c20*/  @!P2 IMAD.X R11, R26, 0x1, R11, P5 ;  /* 0x000000011a0ba824 */ /* 0x000fe400028e060b */
[----:B------:R-:W5:Y:S04]  /*0c30*/  LDG.E R26, desc[UR14][R12.64+-0x8] ;  /* 0xfffff80e0c1a7981 */ /* 0x000f68000c1e1900 */
[----:B------:R-:W2:Y:S04]  /*0c40*/  @!P1 LDG.E R18, desc[UR14][R8.64] ;  /* 0x0000000e08129981 */ /* 0x000ea8000c1e1900 */
[----:B------:R1:W2:Y:S01]  /*0c50*/  @!P2 LDG.E R19, desc[UR14][R10.64] ;  /* 0x0000000e0a13a981 */ /* 0x0002a2000c1e1900 */
[----:B0-----:R-:W-:-:S03]  /*0c60*/  @!P0 IADD3 R14, P1, PT, R27, R14, RZ ;  /* 0x0000000e1b0e8210 */ /* 0x001fc60007f3e0ff */
[----:B------:R-:W2:Y:S02]  /*0c70*/  LDG.E R27, desc[UR14][R12.64+0x4] ;  /* 0x0000040e0c1b7981 */ /* 0x000ea4000c1e1900 */
[----:B------:R-:W-:Y:S02]  /*0c80*/  @!P0 IMAD.X R15, R28, 0x1, R15, P1 ;  /* 0x000000011c0f8824 */ /* 0x000fe400008e060f */
[----:B------:R-:W2:Y:S01]  /*0c90*/  LDG.E R8, desc[UR14][R12.64+0xc] ;  /* 0x00000c0e0c087981 */ /* 0x000ea2000c1e1900 */
[----:B-1----:R-:W-:-:S03]  /*0ca0*/  IMAD.MOV.U32 R11, RZ, RZ, RZ ;  /* 0x000000ffff0b7224 */ /* 0x002fc600078e00ff */
[----:B------:R0:W2:Y:S04]  /*0cb0*/  LDG.E R28, desc[UR14][R12.64+0x8] ;  /* 0x0000080e0c1c7981 */ /* 0x0000a8000c1e1900 */
[----:B------:R-:W2:Y:S01]  /*0cc0*/  @!P0 LDG.E R11, desc[UR14][R14.64] ;  /* 0x0000000e0e0b8981 */ /* 0x000ea2000c1e1900 */
[----:B------:R-:W-:-:S04]  /*0cd0*/  UIADD3 UR4, UP0, UPT, UR4, -0x8, URZ ;  /* 0xfffffff804047890 */ /* 0x000fc8000ff1e0ff */
[----:B------:R-:W-:Y:S02]  /*0ce0*/  UIADD3.X UR7, UPT, UPT, UR7, -0x1, URZ, UP0, !UPT ;  /* 0xffffffff07077890 */ /* 0x000fe400087fe4ff */
[----:B------:R-:W-:-:S04]  /*0cf0*/  UISETP.NE.U32.AND UP0, UPT, UR4, URZ, UPT ;  /* 0x000000ff0400728c */ /* 0x000fc8000bf05070 */
[----:B------:R-:W-:Y:S01]  /*0d00*/  UISETP.NE.AND.EX UP0, UPT, UR7, URZ, UPT, UP0 ;  /* 0x000000ff0700728c */ /* 0x000fe2000bf05300 */
[----:B0-----:R-:W-:Y:S02]  /*0d10*/  IADD3 R12, P1, PT, R12, 0x20, RZ ;  /* 0x000000200c0c7810 */ /* 0x001fe40007f3e0ff */
[----:B------:R-:W-:Y:S02]  /*0d20*/  IADD3 R7, P0, PT, R7, 0x8, RZ ;  /* 0x0000000807077810 */ /* 0x000fe40007f1e0ff */
[----:B------:R-:W-:Y:S01]  /*0d30*/  IADD3.X R2, PT, PT, R2, 0x8, RZ, P4, !PT ;  /* 0x0000000802027810 */ /* 0x000fe200027fe4ff */
[----:B------:R-:W-:Y:S02]  /*0d40*/  IMAD.X R13, RZ, RZ, R13, P1 ;  /* 0x000000ffff0d7224 */ /* 0x000fe400008e060d */
[----:B------:R-:W-:Y:S02]  /*0d50*/  IMAD.X R6, RZ, RZ, R6, P0 ;  /* 0x000000ffff067224 */ /* 0x000fe400000e0606 */
[----:B----4-:R-:W-:-:S04]  /*0d60*/  FFMA R17, R24, R20, R17 ;  /* 0x0000001418117223 */ /* 0x010fc80000000011 */
[----:B-----5:R-:W-:-:S04]  /*0d70*/  FFMA R26, R26, R23, R17 ;  /* 0x000000171a1a7223 */ /* 0x020fc80000000011 */
[----:B---3--:R-:W-:-:S04]  /*0d80*/  FFMA R25, R25, R22, R26 ;  /* 0x0000001619197223 */ /* 0x008fc8000000001a */
[----:B------:R-:W-:-:S04]  /*0d90*/  FFMA R16, R16, R21, R25 ;  /* 0x0000001510107223 */ /* 0x000fc80000000019 */
[----:B--2---:R-:W-:-:S04]  /*0da0*/  FFMA R27, R27, R18, R16 ;  /* 0x000000121b1b7223 */ /* 0x004fc80000000010 */
[----:B------:R-:W-:-:S04]  /*0db0*/  FFMA R19, R28, R19, R27 ;  /* 0x000000131c137223 */ /* 0x000fc8000000001b */
[----:B------:R-:W-:Y:S01]  /*0dc0*/  FFMA R11, R8, R11, R19 ;  /* 0x0000000b080b7223 */ /* 0x000fe20000000013 */
[----:B------:R-:W-:Y:S06]  /*0dd0*/  BRA.U UP0, `(.L_x_2) ;  /* 0xfffffff500407547 */ /* 0x000fec000b83ffff */
.L_x_1:
[----:B------:R-:W-:Y:S05]  /*0de0*/  BRA.U !UP1, `(.L_x_0) ;  /* 0x0000000909b47547 */ /* 0x000fea000b800000 */
[----:B------:R-:W0:Y:S01]  /*0df0*/  LDCU UR8, c[0x0][0x3a0] ;  /* 0x00007400ff0877ac */ /* 0x000e220008000800 */
[----:B------:R-:W-:-:S04]  /*0e00*/  UISETP.GE.U32.AND UP1, UPT, UR16, 0x4, UPT ;  /* 0x000000041000788c */ /* 0x000fc8000bf26070 */
[----:B------:R-:W-:Y:S02]  /*0e10*/  UISETP.GE.U32.AND.EX UP1, UPT, URZ, URZ, UPT, UP1 ;  /* 0x000000ffff00728c */ /* 0x000fe4000bf26110 */
[----:B0-----:R-:W-:-:S04]  /*0e20*/  ULOP3.LUT UR9, UR8, 0x3, URZ, 0xc0, !UPT ;  /* 0x0000000308097892 */ /* 0x001fc8000f8ec0ff */
[----:B------:R-:W-:-:S04]  /*0e30*/  UISETP.NE.U32.AND UP0, UPT, UR9, URZ, UPT ;  /* 0x000000ff0900728c */ /* 0x000fc8000bf05070 */
[----:B------:R-:W-:Y:S01]  /*0e40*/  UISETP.NE.AND.EX UP0, UPT, URZ, URZ, UPT, UP0 ;  /* 0x000000ffff00728c */ /* 0x000fe2000bf05300 */
[----:B------:R-:W-:Y:S10]  /*0e50*/  BRA.U !UP1, `(.L_x_3) ;  /* 0x0000000509587547 */ /* 0x000ff4000b800000 */
[----:B------:R-:W-:Y:S01]  /*0e60*/  IADD3 R19, P0, PT, R3, UR5, RZ ;  /* 0x0000000503137c10 */ /* 0x000fe2000ff1e0ff */
[----:B------:R-:W0:Y:S03]  /*0e70*/  LDCU.64 UR12, c[0x0][0x388] ;  /* 0x00007100ff0c77ac */ /* 0x000e260008000a00 */
[----:B------:R-:W-:Y:S02]  /*0e80*/  IADD3.X R16, PT, PT, R4, UR6, RZ, P0, !PT ;  /* 0x0000000604107c10 */ /* 0x000fe400087fe4ff */
[C---:B------:R-:W-:Y:S02]  /*0e90*/  IADD3 R7, P1, PT, R19.reuse, 0x1, RZ ;  /* 0x0000000113077810 */ /* 0x040fe40007f3e0ff */
[C---:B------:R-:W-:Y:S02]  /*0ea0*/  ISETP.GE.U32.AND P0, PT, R19.reuse, UR10, PT ;  /* 0x0000000a13007c0c */ /* 0x040fe4000bf06070 */
[----:B------:R-:W-:Y:S01]  /*0eb0*/  SHF.R.S32.HI R2, RZ, 0x1f, R19 ;  /* 0x0000001fff027819 */ /* 0x000fe20000011413 */
[--C-:B------:R-:W-:Y:S01]  /*0ec0*/  IMAD.X R6, RZ, RZ, R16.reuse, P1 ;  /* 0x000000ffff067224 */ /* 0x100fe200008e0610 */
[----:B------:R-:W-:-:S02]  /*0ed0*/  SHF.R.U64 R5, R19, 0x1f, R16 ;  /* 0x0000001f13057819 */ /* 0x000fc40000001210 */
[----:B------:R-:W-:Y:S02]  /*0ee0*/  ISETP.GE.U32.AND.EX P0, PT, R2, UR11, PT, P0 ;  /* 0x0000000b02007c0c */ /* 0x000fe4000bf06100 */
[----:B------:R-:W-:Y:S02]  /*0ef0*/  LOP3.LUT R5, R5, 0x1, RZ, 0xc0, !PT ;  /* 0x0000000105057812 */ /* 0x000fe400078ec0ff */
[----:B------:R-:W-:Y:S01]  /*0f00*/  SHF.R.U64 R2, R7, 0x1f, R6 ;  /* 0x0000001f07027819 */ /* 0x000fe20000001206 */
[----:B0-----:R-:W-:Y:S01]  /*0f10*/  ULEA UR4, UP1, UR5, UR12, 0x2 ;  /* 0x0000000c05047291 */ /* 0x001fe2000f8210ff */
[----:B------:R-:W-:Y:S02]  /*0f20*/  IADD3 R10, P3, PT, R19, 0x2, RZ ;  /* 0x00000002130a7810 */ /* 0x000fe40007f7e0ff */
[----:B------:R-:W-:Y:S01]  /*0f30*/  ISETP.EQ.U32.AND P2, PT, R5, 0x1, PT ;  /* 0x000000010500780c */ /* 0x000fe20003f42070 */
[----:B------:R-:W-:Y:S01]  /*0f40*/  ULEA.HI.X UR7, UR5, UR13, UR6, 0x2, UP1 ;  /* 0x0000000d05077291 */ /* 0x000fe200088f1406 */
[----:B------:R-:W-:Y:S01]  /*0f50*/  ISETP.GE.U32.AND P1, PT, R7, UR10, PT ;  /* 0x0000000a07007c0c */ /* 0x000fe2000bf26070 */
[----:B------:R-:W-:Y:S01]  /*0f60*/  IMAD.X R17, RZ, RZ, R16, P3 ;  /* 0x000000ffff117224 */ /* 0x000fe200018e0610 */
[----:B------:R-:W-:-:S02]  /*0f70*/  SHF.R.S32.HI R8, RZ, 0x1f, R7 ;  /* 0x0000001fff087819 */ /* 0x000fc40000011407 */
[----:B------:R-:W-:Y:S02]  /*0f80*/  LOP3.LUT R2, R2, 0x1, RZ, 0xc0, !PT ;  /* 0x0000000102027812 */ /* 0x000fe400078ec0ff */
[----:B------:R-:W-:Y:S02]  /*0f90*/  ISETP.EQ.U32.OR.EX P0, PT, RZ, RZ, P0, P2 ;  /* 0x000000ffff00720c */ /* 0x000fe40000702520 */
[----:B------:R-:W-:Y:S02]  /*0fa0*/  ISETP.GE.U32.AND.EX P1, PT, R8, UR11, PT, P1 ;  /* 0x0000000b08007c0c */ /* 0x000fe4000bf26110 */
[----:B------:R-:W-:Y:S02]  /*0fb0*/  ISETP.EQ.U32.AND P2, PT, R2, 0x1, PT ;  /* 0x000000010200780c */ /* 0x000fe40003f42070 */
[----:B------:R-:W-:Y:S02]  /*0fc0*/  ISETP.GE.U32.AND P3, PT, R10, UR10, PT ;  /* 0x0000000a0a007c0c */ /* 0x000fe4000bf66070 */
[----:B------:R-:W-:-:S02]  /*0fd0*/  SHF.R.S32.HI R2, RZ, 0x1f, R10 ;  /* 0x0000001fff027819 */ /* 0x000fc4000001140a */
[----:B------:R-:W-:Y:S02]  /*0fe0*/  SHF.R.U64 R5, R10, 0x1f, R17 ;  /* 0x0000001f0a057819 */ /* 0x000fe40000001211 */
[----:B------:R-:W-:Y:S01]  /*0ff0*/  ISETP.EQ.U32.OR.EX P1, PT, RZ, RZ, P1, P2 ;  /* 0x000000ffff00720c */ /* 0x000fe20000f22520 */
[----:B------:R-:W0:Y:S01]  /*1000*/  @!P0 LDC.64 R14, c[0x0][0x380] ;  /* 0x0000e000ff0e8b82 */ /* 0x000e220000000a00 */
[----:B------:R-:W-:Y:S01]  /*1010*/  ISETP.GE.U32.AND.EX P2, PT, R2, UR11, PT, P3 ;  /* 0x0000000b02007c0c */ /* 0x000fe2000bf46130 */
[----:B------:R-:W-:Y:S01]  /*1020*/  @!P0 IMAD.SHL.U32 R21, R19, 0x4, RZ ;  /* 0x0000000413158824 */ /* 0x000fe200078e00ff */
[----:B------:R-:W-:Y:S02]  /*1030*/  LOP3.LUT R5, R5, 0x1, RZ, 0xc0, !PT ;  /* 0x0000000105057812 */ /* 0x000fe400078ec0ff */
[----:B------:R-:W-:Y:S02]  /*1040*/  IADD3 R2, P4, PT, R19, 0x3, RZ ;  /* 0x0000000313027810 */ /* 0x000fe40007f9e0ff */
[----:B------:R-:W-:-:S02]  /*1050*/  ISETP.EQ.U32.AND P3, PT, R5, 0x1, PT ;  /* 0x000000010500780c */ /* 0x000fc40003f62070 */
[----:B------:R-:W-:Y:S01]  /*1060*/  SHF.R.S32.HI R9, RZ, 0x1f, R2 ;  /* 0x0000001fff097819 */ /* 0x000fe20000011402 */
[----:B------:R-:W-:Y:S01]  /*1070*/  IMAD.X R5, RZ, RZ, R16, P4 ;  /* 0x000000ffff057224 */ /* 0x000fe200020e0610 */
[----:B------:R-:W-:Y:S01]  /*1080*/  ISETP.EQ.U32.OR.EX P2, PT, RZ, RZ, P2, P3 ;  /* 0x000000ffff00720c */ /* 0x000fe20001742530 */
[----:B------:R-:W1:Y:S01]  /*1090*/  @!P1 LDC.64 R12, c[0x0][0x380] ;  /* 0x0000e000ff0c9b82 */ /* 0x000e620000000a00 */
[C---:B------:R-:W-:Y:S02]  /*10a0*/  ISETP.GE.U32.AND P3, PT, R2.reuse, UR10, PT ;  /* 0x0000000a02007c0c */ /* 0x040fe4000bf66070 */
[----:B------:R-:W-:Y:S02]  /*10b0*/  SHF.R.U64 R8, R2, 0x1f, R5 ;  /* 0x0000001f02087819 */ /* 0x000fe40000001205 */
[----:B------:R-:W-:Y:S02]  /*10c0*/  ISETP.GE.U32.AND.EX P3, PT, R9, UR11, PT, P3 ;  /* 0x0000000b09007c0c */ /* 0x000fe4000bf66130 */
[----:B------:R-:W-:-:S02]  /*10d0*/  LOP3.LUT R8, R8, 0x1, RZ, 0xc0, !PT ;  /* 0x0000000108087812 */ /* 0x000fc400078ec0ff */
[----:B------:R-:W-:Y:S01]  /*10e0*/  @!P0 SHF.L.U64.HI R18, R19, 0x2, R16 ;  /* 0x0000000213128819 */ /* 0x000fe20000010210 */
[C---:B------:R-:W-:Y:S01]  /*10f0*/  @!P1 IMAD.SHL.U32 R19, R7.reuse, 0x4, RZ ;  /* 0x0000000407139824 */ /* 0x040fe200078e00ff */
[----:B------:R-:W-:Y:S02]  /*1100*/  ISETP.EQ.U32.AND P4, PT, R8, 0x1, PT ;  /* 0x000000010800780c */ /* 0x000fe40003f82070 */
[----:B------:R-:W2:Y:S01]  /*1110*/  @!P2 LDC.64 R8, c[0x0][0x380] ;  /* 0x0000e000ff08ab82 */ /* 0x000ea20000000a00 */
[----:B------:R-:W-:Y:S02]  /*1120*/  @!P1 SHF.L.U64.HI R16, R7, 0x2, R6 ;  /* 0x0000000207109819 */ /* 0x000fe40000010206 */
[----:B------:R-:W-:Y:S02]  /*1130*/  ISETP.EQ.U32.OR.EX P3, PT, RZ, RZ, P3, P4 ;  /* 0x000000ffff00720c */ /* 0x000fe40001f62540 */
[----:B------:R-:W-:Y:S02]  /*1140*/  @!P0 LOP3.LUT R21, R21, 0xfffffffc, RZ, 0xc0, !PT ;  /* 0xfffffffc15158812 */ /* 0x000fe400078ec0ff */
[----:B------:R-:W-:-:S02]  /*1150*/  @!P0 LOP3.LUT R18, R18, 0x1, RZ, 0xc0, !PT ;  /* 0x0000000112128812 */ /* 0x000fc400078ec0ff */
[----:B0-----:R-:W-:Y:S02]  /*1160*/  @!P0 IADD3 R14, P4, PT, R21, R14, RZ ;  /* 0x0000000e150e8210 */ /* 0x001fe40007f9e0ff */
[C---:B------:R-:W-:Y:S01]  /*1170*/  @!P2 SHF.L.U64.HI R22, R10.reuse, 0x2, R17 ;  /* 0x000000020a16a819 */ /* 0x040fe20000010211 */
[----:B------:R-:W-:Y:S01]  /*1180*/  @!P2 IMAD.SHL.U32 R17, R10, 0x4, RZ ;  /* 0x000000040a11a824 */ /* 0x000fe200078e00ff */
[----:B------:R-:W-:Y:S01]  /*1190*/  @!P1 LOP3.LUT R19, R19, 0xfffffffc, RZ, 0xc0, !PT ;  /* 0xfffffffc13139812 */ /* 0x000fe200078ec0ff */
[----:B------:R-:W-:Y:S01]  /*11a0*/  IMAD.MOV.U32 R10, RZ, RZ, RZ ;  /* 0x000000ffff0a7224 */ /* 0x000fe200078e00ff */
[----:B------:R-:W-:Y:S01]  /*11b0*/  @!P1 LOP3.LUT R16, R16, 0x1, RZ, 0xc0, !PT ;  /* 0x0000000110109812 */ /* 0x000fe200078ec0ff */
[----:B------:R-:W0:Y:S01]  /*11c0*/  @!P3 LDC.64 R6, c[0x0][0x380] ;  /* 0x0000e000ff06bb82 */ /* 0x000e220000000a00 */
[----:B------:R-:W-:Y:S01]  /*11d0*/  @!P0 IMAD.X R15, R18, 0x1, R15, P4 ;  /* 0x00000001120f8824 */ /* 0x000fe200020e060f */
[----:B-1----:R-:W-:Y:S02]  /*11e0*/  @!P1 IADD3 R12, P4, PT, R19, R12, RZ ;  /* 0x0000000c130c9210 */ /* 0x002fe40007f9e0ff */
[----:B------:R-:W-:-:S02]  /*11f0*/  @!P2 LOP3.LUT R17, R17, 0xfffffffc, RZ, 0xc0, !PT ;  /* 0xfffffffc1111a812 */ /* 0x000fc400078ec0ff */
[C---:B------:R-:W-:Y:S01]  /*1200*/  @!P3 SHF.L.U64.HI R20, R2.reuse, 0x2, R5 ;  /* 0x000000020214b819 */ /* 0x040fe20000010205 */
[----:B------:R1:W3:Y:S01]  /*1210*/  @!P0 LDG.E R10, desc[UR14][R14.64] ;  /* 0x0000000e0e0a8981 */ /* 0x0002e2000c1e1900 */
[----:B------:R-:W-:Y:S01]  /*1220*/  @!P3 IMAD.SHL.U32 R5, R2, 0x4, RZ ;  /* 0x000000040205b824 */ /* 0x000fe200078e00ff */
[----:B--2---:R-:W-:Y:S01]  /*1230*/  @!P2 IADD3 R8, P0, PT, R17, R8, RZ ;  /* 0x000000081108a210 */ /* 0x004fe20007f1e0ff */
[----:B------:R-:W-:Y:S01]  /*1240*/  @!P1 IMAD.X R13, R16, 0x1, R13, P4 ;  /* 0x00000001100d9824 */ /* 0x000fe200020e060d */
[----:B------:R-:W-:Y:S01]  /*1250*/  @!P2 LOP3.LUT R22, R22, 0x1, RZ, 0xc0, !PT ;  /* 0x000000011616a812 */ /* 0x000fe200078ec0ff */
[----:B------:R-:W-:Y:S02]  /*1260*/  IMAD.U32 R16, RZ, RZ, UR4 ;  /* 0x00000004ff107e24 */ /* 0x000fe4000f8e00ff */
[----:B------:R-:W-:Y:S01]  /*1270*/  IMAD.U32 R17, RZ, RZ, UR7 ;  /* 0x00000007ff117e24 */ /* 0x000fe2000f8e00ff */
[----:B------:R-:W-:Y:S01]  /*1280*/  @!P3 LOP3.LUT R5, R5, 0xfffffffc, RZ, 0xc0, !PT ;  /* 0xfffffffc0505b812 */ /* 0x000fe200078ec0ff */
[----:B------:R-:W-:Y:S01]  /*1290*/  IMAD.MOV.U32 R18, RZ, RZ, RZ ;  /* 0x000000ffff127224 */ /* 0x000fe200078e00ff */
[----:B-1----:R-:W-:Y:S01]  /*12a0*/  CS2R R14, SRZ ;  /* 0x00000000000e7805 */ /* 0x002fe2000001ff00 */
[----:B------:R-:W-:Y:S01]  /*12b0*/  @!P2 IMAD.X R9, R22, 0x1, R9, P0 ;  /* 0x000000011609a824 */ /* 0x000fe200000e0609 */
[----:B------:R-:W3:Y:S01]  /*12c0*/  LDG.E R2, desc[UR14][R16.64] ;  /* 0x0000000e10027981 */ /* 0x000ee2000c1e1900 */
[----:B------:R-:W-:-:S03]  /*12d0*/  @!P3 LOP3.LUT R20, R20, 0x1, RZ, 0xc0, !PT ;  /* 0x000000011414b812 */ /* 0x000fc600078ec0ff */
[----:B------:R-:W2:Y:S01]  /*12e0*/  @!P1 LDG.E R18, desc[UR14][R12.64] ;  /* 0x0000000e0c129981 */ /* 0x000ea2000c1e1900 */
[----:B0-----:R-:W-:-:S03]  /*12f0*/  @!P3 IADD3 R6, P0, PT, R5, R6, RZ ;  /* 0x000000060506b210 */ /* 0x001fc60007f1e0ff */
[----:B------:R-:W2:Y:S02]  /*1300*/  LDG.E R5, desc[UR14][R16.64+0x4] ;  /* 0x0000040e10057981 */ /* 0x000ea4000c1e1900 */
[----:B------:R-:W-:Y:S02]  /*1310*/  @!P3 IMAD.X R7, R20, 0x1, R7, P0 ;  /* 0x000000011407b824 */ /* 0x000fe400000e0607 */
[----:B------:R-:W4:Y:S04]  /*1320*/  @!P2 LDG.E R14, desc[UR14][R8.64] ;  /* 0x0000000e080ea981 */ /* 0x000f28000c1e1900 */
[----:B------:R-:W4:Y:S04]  /*1330*/  LDG.E R13, desc[UR14][R16.64+0x8] ;  /* 0x0000080e100d7981 */ /* 0x000f28000c1e1900 */
[----:B------:R-:W5:Y:S04]  /*1340*/  LDG.E R12, desc[UR14][R16.64+0xc] ;  /* 0x00000c0e100c7981 */ /* 0x000f68000c1e1900 */
[----:B------:R-:W5:Y:S01]  /*1350*/  @!P3 LDG.E R15, desc[UR14][R6.64] ;  /* 0x0000000e060fb981 */ /* 0x000f62000c1e1900 */
[----:B------:R-:W-:-:S04]  /*1360*/  UIADD3 UR5, UP1, UPT, UR5, 0x4, URZ ;  /* 0x0000000405057890 */ /* 0x000fc8000ff3e0ff */
[----:B------:R-:W-:Y:S01]  /*1370*/  UIADD3.X UR6, UPT, UPT, URZ, UR6, URZ, UP1, !UPT ;  /* 0x00000006ff067290 */ /* 0x000fe20008ffe4ff */
[----:B---3--:R-:W-:-:S04]  /*1380*/  FFMA R2, R2, R10, R11 ;  /* 0x0000000a02027223 */ /* 0x008fc8000000000b */
[----:B--2---:R-:W-:-:S04]  /*1390*/  FFMA R2, R5, R18, R2 ;  /* 0x0000001205027223 */ /* 0x004fc80000000002 */
[----:B----4-:R-:W-:-:S04]  /*13a0*/  FFMA R13, R13, R14, R2 ;  /* 0x0000000e0d0d7223 */ /* 0x010fc80000000002 */
[----:B-----5:R-:W-:-:S07]  /*13b0*/  FFMA R11, R12, R15, R13 ;  /* 0x0000000f0c0b7223 */ /* 0x020fce000000000d */
.L_x_3:
[----:B------:R-:W-:Y:S05]  /*13c0*/  BRA.U !UP0, `(.L_x_0) ;  /* 0x00000005083c7547 */ /* 0x000fea000b800000 */
[----:B------:R-:W-:Y:S02]  /*13d0*/  UISETP.NE.U32.AND UP1, UPT, UR9, 0x1, UPT ;  /* 0x000000010900788c */ /* 0x000fe4000bf25070 */
[----:B------:R-:W-:Y:S02]  /*13e0*/  ULOP3.LUT UR4, UR8, 0x1, URZ, 0xc0, !UPT ;  /* 0x0000000108047892 */ /* 0x000fe4000f8ec0ff */
[----:B------:R-:W-:Y:S02]  /*13f0*/  UISETP.NE.AND.EX UP1, UPT, URZ, URZ, UPT, UP1 ;  /* 0x000000ffff00728c */ /* 0x000fe4000bf25310 */
[----:B------:R-:W-:-:S04]  /*1400*/  UISETP.NE.U32.AND UP0, UPT, UR4, 0x1, UPT ;  /* 0x000000010400788c */ /* 0x000fc8000bf05070 */
[----:B------:R-:W-:-:S03]  /*1410*/  UISETP.NE.U32.AND.EX UP0, UPT, URZ, URZ, UPT, UP0 ;  /* 0x000000ffff00728c */ /* 0x000fc6000bf05100 */
[----:B------:R-:W-:Y:S08]  /*1420*/  BRA.U !UP1, `(.L_x_4) ;  /* 0x0000000109bc7547 */ /* 0x000ff0000b800000 */
[----:B------:R-:W-:Y:S01]  /*1430*/  IADD3 R12, P0, PT, R3, UR5, RZ ;  /* 0x00000005030c7c10 */ /* 0x000fe2000ff1e0ff */
[----:B------:R-:W0:Y:S03]  /*1440*/  LDCU.64 UR8, c[0x0][0x388] ;  /* 0x00007100ff0877ac */ /* 0x000e260008000a00 */
[----:B------:R-:W-:Y:S02]  /*1450*/  IADD3.X R17, PT, PT, R4, UR6, RZ, P0, !PT ;  /* 0x0000000604117c10 */ /* 0x000fe400087fe4ff */
[C---:B------:R-:W-:Y:S02]  /*1460*/  IADD3 R10, P1, PT, R12.reuse, 0x1, RZ ;  /* 0x000000010c0a7810 */ /* 0x040fe40007f3e0ff */
[C-C-:B------:R-:W-:Y:S02]  /*1470*/  SHF.R.U64 R5, R12.reuse, 0x1f, R17.reuse ;  /* 0x0000001f0c057819 */ /* 0x140fe40000001211 */
[----:B------:R-:W-:Y:S01]  /*1480*/  ISETP.GE.U32.AND P0, PT, R12, UR10, PT ;  /* 0x0000000a0c007c0c */ /* 0x000fe2000bf06070 */
[----:B------:R-:W-:Y:S01]  /*1490*/  IMAD.X R15, RZ, RZ, R17, P1 ;  /* 0x000000ffff0f7224 */ /* 0x000fe200008e0611 */
[----:B------:R-:W-:-:S02]  /*14a0*/  SHF.R.S32.HI R2, RZ, 0x1f, R12 ;  /* 0x0000001fff027819 */ /* 0x000fc4000001140c */
[----:B------:R-:W-:Y:S02]  /*14b0*/  LOP3.LUT R5, R5, 0x1, RZ, 0xc0, !PT ;  /* 0x0000000105057812 */ /* 0x000fe400078ec0ff */
[----:B------:R-:W-:Y:S02]  /*14c0*/  ISETP.GE.U32.AND.EX P0, PT, R2, UR11, PT, P0 ;  /* 0x0000000b02007c0c */ /* 0x000fe4000bf06100 */
[C---:B------:R-:W-:Y:S01]  /*14d0*/  SHF.R.U64 R2, R10.reuse, 0x1f, R15 ;  /* 0x0000001f0a027819 */ /* 0x040fe2000000120f */
[----:B0-----:R-:W-:Y:S01]  /*14e0*/  ULEA UR8, UP1, UR5, UR8, 0x2 ;  /* 0x0000000805087291 */ /* 0x001fe2000f8210ff */
[----:B------:R-:W-:Y:S02]  /*14f0*/  ISETP.EQ.U32.AND P1, PT, R5, 0x1, PT ;  /* 0x000000010500780c */ /* 0x000fe40003f22070 */
[----:B------:R-:W-:Y:S01]  /*1500*/  ISETP.GE.U32.AND P2, PT, R10, UR10, PT ;  /* 0x0000000a0a007c0c */ /* 0x000fe2000bf46070 */
[----:B------:R-:W-:Y:S01]  /*1510*/  ULEA.HI.X UR9, UR5, UR9, UR6, 0x2, UP1 ;  /* 0x0000000905097291 */ /* 0x000fe200088f1406 */
[----:B------:R-:W-:-:S02]  /*1520*/  SHF.R.S32.HI R5, RZ, 0x1f, R10 ;  /* 0x0000001fff057819 */ /* 0x000fc4000001140a */
[----:B------:R-:W-:Y:S02]  /*1530*/  LOP3.LUT R2, R2, 0x1, RZ, 0xc0, !PT ;  /* 0x0000000102027812 */ /* 0x000fe400078ec0ff */
[----:B------:R-:W-:Y:S02]  /*1540*/  ISETP.EQ.U32.OR.EX P0, PT, RZ, RZ, P0, P1 ;  /* 0x000000ffff00720c */ /* 0x000fe40000702510 */
[----:B------:R-:W-:Y:S02]  /*1550*/  ISETP.GE.U32.AND.EX P1, PT, R5, UR11, PT, P2 ;  /* 0x0000000b05007c0c */ /* 0x000fe4000bf26120 */
[----:B------:R-:W-:-:S04]  /*1560*/  ISETP.EQ.U32.AND P2, PT, R2, 0x1, PT ;  /* 0x000000010200780c */ /* 0x000fc80003f42070 */
[----:B------:R-:W-:-:S05]  /*1570*/  ISETP.EQ.U32.OR.EX P1, PT, RZ, RZ, P1, P2 ;  /* 0x000000ffff00720c */ /* 0x000fca0000f22520 */
[----:B------:R-:W0:Y:S01]  /*1580*/  @!P0 LDC.64 R8, c[0x0][0x380] ;  /* 0x0000e000ff088b82 */ /* 0x000e220000000a00 */
[C---:B------:R-:W-:Y:S01]  /*1590*/  @!P0 IMAD.SHL.U32 R13, R12.reuse, 0x4, RZ ;  /* 0x000000040c0d8824 */ /* 0x040fe200078e00ff */
[----:B------:R-:W-:Y:S01]  /*15a0*/  @!P0 SHF.L.U64.HI R2, R12, 0x2, R17 ;  /* 0x000000020c028819 */ /* 0x000fe20000010211 */
[----:B------:R-:W-:-:S03]  /*15b0*/  IMAD.U32 R12, RZ, RZ, UR8 ;  /* 0x00000008ff0c7e24 */ /* 0x000fc6000f8e00ff */
[----:B------:R-:W-:Y:S02]  /*15c0*/  @!P0 LOP3.LUT R13, R13, 0xfffffffc, RZ, 0xc0, !PT ;  /* 0xfffffffc0d0d8812 */ /* 0x000fe400078ec0ff */
[----:B------:R-:W1:Y:S01]  /*15d0*/  @!P1 LDC.64 R6, c[0x0][0x380] ;  /* 0x0000e000ff069b82 */ /* 0x000e620000000a00 */
[----:B------:R-:W-:Y:S01]  /*15e0*/  @!P1 IMAD.SHL.U32 R5, R10, 0x4, RZ ;  /* 0x000000040a059824 */ /* 0x000fe200078e00ff */
[----:B------:R-:W-:Y:S02]  /*15f0*/  @!P0 LOP3.LUT R2, R2, 0x1, RZ, 0xc0, !PT ;  /* 0x0000000102028812 */ /* 0x000fe400078ec0ff */
[----:B------:R-:W-:Y:S02]  /*1600*/  @!P1 SHF.L.U64.HI R10, R10, 0x2, R15 ;  /* 0x000000020a0a9819 */ /* 0x000fe4000001020f */
[----:B------:R-:W-:Y:S02]  /*1610*/  @!P1 LOP3.LUT R5, R5, 0xfffffffc, RZ, 0xc0, !PT ;  /* 0xfffffffc05059812 */ /* 0x000fe400078ec0ff */
[----:B------:R-:W-:-:S02]  /*1620*/  @!P1 LOP3.LUT R10, R10, 0x1, RZ, 0xc0, !PT ;  /* 0x000000010a0a9812 */ /* 0x000fc400078ec0ff */
[----:B0-----:R-:W-:Y:S01]  /*1630*/  @!P0 IADD3 R8, P2, PT, R13, R8, RZ ;  /* 0x000000080d088210 */ /* 0x001fe20007f5e0ff */
[----:B------:R-:W-:-:S04]  /*1640*/  IMAD.U32 R13, RZ, RZ, UR9 ;  /* 0x00000009ff0d7e24 */ /* 0x000fc8000f8e00ff */
[----:B------:R-:W-:Y:S01]  /*1650*/  @!P0 IMAD.X R9, R2, 0x1, R9, P2 ;  /* 0x0000000102098824 */ /* 0x000fe200010e0609 */
[----:B------:R-:W2:Y:S01]  /*1660*/  LDG.E R14, desc[UR14][R12.64+0x4] ;  /* 0x0000040e0c0e7981 */ /* 0x000ea2000c1e1900 */
[----:B------:R-:W-:Y:S01]  /*1670*/  IMAD.MOV.U32 R2, RZ, RZ, RZ ;  /* 0x000000ffff027224 */ /* 0x000fe200078e00ff */
[----:B-1----:R-:W-:Y:S01]  /*1680*/  @!P1 IADD3 R6, P2, PT, R5, R6, RZ ;  /* 0x0000000605069210 */ /* 0x002fe20007f5e0ff */
[----:B------:R-:W-:-:S04]  /*1690*/  IMAD.MOV.U32 R5, RZ, RZ, RZ ;  /* 0x000000ffff057224 */ /* 0x000fc800078e00ff */
[----:B------:R-:W-:Y:S01]  /*16a0*/  @!P1 IMAD.X R7, R10, 0x1, R7, P2 ;  /* 0x000000010a079824 */ /* 0x000fe200010e0607 */
[----:B------:R-:W3:Y:S04]  /*16b0*/  @!P0 LDG.E R2, desc[UR14][R8.64] ;  /* 0x0000000e08028981 */ /* 0x000ee8000c1e1900 */
[----:B------:R-:W3:Y:S04]  /*16c0*/  LDG.E R10, desc[UR14][R12.64] ;  /* 0x0000000e0c0a7981 */ /* 0x000ee8000c1e1900 */
[----:B------:R-:W2:Y:S01]  /*16d0*/  @!P1 LDG.E R5, desc[UR14][R6.64] ;  /* 0x0000000e06059981 */ /* 0x000ea2000c1e1900 */
[----:B------:R-:W-:-:S04]  /*16e0*/  UIADD3 UR5, UP1, UPT, UR5, 0x2, URZ ;  /* 0x0000000205057890 */ /* 0x000fc8000ff3e0ff */
[----:B------:R-:W-:Y:S01]  /*16f0*/  UIADD3.X UR6, UPT, UPT, URZ, UR6, URZ, UP1, !UPT ;  /* 0x00000006ff067290 */ /* 0x000fe20008ffe4ff */
[----:B---3--:R-:W-:-:S04]  /*1700*/  FFMA R11, R10, R2, R11 ;  /* 0x000000020a0b7223 */ /* 0x008fc8000000000b */
[----:B--2---:R-:W-:-:S07]  /*1710*/  FFMA R11, R14, R5, R11 ;  /* 0x000000050e0b7223 */ /* 0x004fce000000000b */
.L_x_4:
[----:B------:R-:W-:Y:S05]  /*1720*/  BRA.U UP0, `(.L_x_0) ;  /* 0x0000000100647547 */ /* 0x000fea000b800000 */
[----:B------:R-:W-:Y:S01]  /*1730*/  IADD3 R6, P0, PT, R3, UR5, RZ ;  /* 0x0000000503067c10 */ /* 0x000fe2000ff1e0ff */
[----:B------:R-:W0:Y:S03]  /*1740*/  LDCU.64 UR8, c[0x0][0x388] ;  /* 0x00007100ff0877ac */ /* 0x000e260008000a00 */
[----:B------:R-:W-:Y:S02]  /*1750*/  IADD3.X R5, PT, PT, R4, UR6, RZ, P0, !PT ;  /* 0x0000000604057c10 */ /* 0x000fe400087fe4ff */
[C---:B------:R-:W-:Y:S02]  /*1760*/  ISETP.GE.U32.AND P0, PT, R6.reuse, UR10, PT ;  /* 0x0000000a06007c0c */ /* 0x040fe4000bf06070 */
[----:B------:R-:W-:Y:S02]  /*1770*/  SHF.R.U64 R2, R6, 0x1f, R5 ;  /* 0x0000001f06027819 */ /* 0x000fe40000001205 */
[----:B------:R-:W-:-:S02]  /*1780*/  SHF.R.S32.HI R3, RZ, 0x1f, R6 ;  /* 0x0000001fff037819 */ /* 0x000fc40000011406 */
[----:B------:R-:W-:Y:S02]  /*1790*/  LOP3.LUT R2, R2, 0x1, RZ, 0xc0, !PT ;  /* 0x0000000102027812 */ /* 0x000fe400078ec0ff */
[----:B------:R-:W-:Y:S02]  /*17a0*/  ISETP.GE.U32.AND.EX P0, PT, R3, UR11, PT, P0 ;  /* 0x0000000b03007c0c */ /* 0x000fe4000bf06100 */
[----:B------:R-:W-:Y:S01]  /*17b0*/  ISETP.EQ.U32.AND P1, PT, R2, 0x1, PT ;  /* 0x000000010200780c */ /* 0x000fe20003f22070 */
[----:B0-----:R-:W-:-:S03]  /*17c0*/  ULEA UR4, UP0, UR5, UR8, 0x2 ;  /* 0x0000000805047291 */ /* 0x001fc6000f8010ff */
[----:B------:R-:W-:Y:S01]  /*17d0*/  ISETP.EQ.U32.OR.EX P0, PT, RZ, RZ, P0, P1 ;  /* 0x000000ffff00720c */ /* 0x000fe20000702510 */
[----:B------:R-:W-:Y:S02]  /*17e0*/  ULEA.HI.X UR5, UR5, UR9, UR6, 0x2, UP0 ;  /* 0x0000000905057291 */ /* 0x000fe400080f1406 */
[----:B------:R-:W-:-:S10]  /*17f0*/  IMAD.U32 R4, RZ, RZ, UR4 ;  /* 0x00000004ff047e24 */ /* 0x000fd4000f8e00ff */
[----:B------:R-:W0:Y:S01]  /*1800*/  @!P0 LDC.64 R8, c[0x0][0x380] ;  /* 0x0000e000ff088b82 */ /* 0x000e220000000a00 */
[C---:B------:R-:W-:Y:S01]  /*1810*/  @!P0 IMAD.SHL.U32 R3, R6.reuse, 0x4, RZ ;  /* 0x0000000406038824 */ /* 0x040fe200078e00ff */
[----:B------:R-:W-:Y:S01]  /*1820*/  @!P0 SHF.L.U64.HI R6, R6, 0x2, R5 ;  /* 0x0000000206068819 */ /* 0x000fe20000010205 */
[----:B------:R-:W-:-:S03]  /*1830*/  IMAD.U32 R5, RZ, RZ, UR5 ;  /* 0x00000005ff057e24 */ /* 0x000fc6000f8e00ff */
[----:B------:R-:W-:Y:S02]  /*1840*/  @!P0 LOP3.LUT R3, R3, 0xfffffffc, RZ, 0xc0, !PT ;  /* 0xfffffffc03038812 */ /* 0x000fe400078ec0ff */
[----:B------:R-:W-:Y:S01]  /*1850*/  @!P0 LOP3.LUT R6, R6, 0x1, RZ, 0xc0, !PT ;  /* 0x0000000106068812 */ /* 0x000fe200078ec0ff */
[----:B------:R-:W2:Y:S01]  /*1860*/  LDG.E R4, desc[UR14][R4.64] ;  /* 0x0000000e04047981 */ /* 0x000ea2000c1e1900 */
[----:B0-----:R-:W-:-:S05]  /*1870*/  @!P0 IADD3 R2, P1, PT, R3, R8, RZ ;  /* 0x0000000803028210 */ /* 0x001fca0007f3e0ff */
[----:B------:R-:W-:Y:S02]  /*1880*/  @!P0 IMAD.X R3, R6, 0x1, R9, P1 ;  /* 0x0000000106038824 */ /* 0x000fe400008e0609 */
[----:B------:R-:W-:-:S06]  /*1890*/  IMAD.MOV.U32 R6, RZ, RZ, RZ ;  /* 0x000000ffff067224 */ /* 0x000fcc00078e00ff */
[----:B------:R-:W2:Y:S02]  /*18a0*/  @!P0 LDG.E R6, desc[UR14][R2.64] ;  /* 0x0000000e02068981 */ /* 0x000ea4000c1e1900 */
[----:B--2---:R-:W-:-:S07]  /*18b0*/  FFMA R11, R4, R6, R11 ;  /* 0x00000006040b7223 */ /* 0x004fce000000000b */
.L_x_0:
[----:B------:R-:W0:Y:S02]  /*18c0*/  LDCU.64 UR4, c[0x0][0x390] ;  /* 0x00007200ff0477ac */ /* 0x000e240008000a00 */
[----:B0-----:R-:W-:-:S04]  /*18d0*/  LEA R2, P0, R0, UR4, 0x2 ;  /* 0x0000000400027c11 */ /* 0x001fc8000f8010ff */
[----:B------:R-:W-:-:S05]  /*18e0*/  LEA.HI.X R3, R0, UR5, RZ, 0x2, P0 ;  /* 0x0000000500037c11 */ /* 0x000fca00080f14ff */
[----:B------:R-:W-:Y:S01]  /*18f0*/  STG.E desc[UR14][R2.64], R11 ;  /* 0x0000000b02007986 */ /* 0x000fe2000c10190e */
[----:B------:R-:W-:Y:S05]  /*1900*/  EXIT ;  /* 0x000000000000794d */ /* 0x000fea0003800000 */
.L_x_5:
[----:B------:R-:W-:-:S00]  /*1910*/  BRA `(.L_x_5) ;  /* 0xfffffffc00fc7947 */ /* 0x000fc0000383ffff */
[----:B------:R-:W-:-:S00]  /*1920*/  NOP ;  /* 0x0000000000007918 */ /* 0x000fc00000000000 */
        /* <DEDUP_REMOVED lines=13> */
.L_x_6:


//--------------------- .nv.shared.reserved.0     --------------------------
	.section	.nv.shared.reserved.0,"aw",@nobits
	.weak		__nv_reservedSMEM_offset_0_alias
	.size		__nv_reservedSMEM_offset_0_alias, 0, 64
	.other		__nv_reservedSMEM_offset_0_alias,@"STO_CUDA_RESERVED_SHARED STV_DEFAULT"
__nv_reservedSMEM_offset_0_alias:
	.zero		0
	.zero		64


//--------------------- .nv.constant0._Z10ConvKernelPKfS0_Pfmm --------------------------
	.section	.nv.constant0._Z10ConvKernelPKfS0_Pfmm,"a",@progbits
	.sectionflags	@""
	.align	4
.nv.constant0._Z10ConvKernelPKfS0_Pfmm:
	.zero		936


//--------------------- SYMBOLS --------------------------

	.type		.nv.reservedSmem.offset0,@object
	.size		.nv.reservedSmem.offset0,0x4
